//
// Generated by NVIDIA NVVM Compiler
//
// Compiler Build ID: CL-36424714
// Cuda compilation tools, release 13.0, V13.0.88
// Based on NVVM 20.0.0
//

.version 9.0
.target sm_100
.address_size 64

	// .globl	_ZN9alphazero4mcts22computeSparseUCBKernelEPKfPKiS2_S4_PKbPfPiS7_fiiii
.extern .shared .align 16 .b8 _ZN9alphazero4mcts10shared_memE[];

.visible .entry _ZN9alphazero4mcts22computeSparseUCBKernelEPKfPKiS2_S4_PKbPfPiS7_fiiii(
	.param .u64 .ptr .align 1 _ZN9alphazero4mcts22computeSparseUCBKernelEPKfPKiS2_S4_PKbPfPiS7_fiiii_param_0,
	.param .u64 .ptr .align 1 _ZN9alphazero4mcts22computeSparseUCBKernelEPKfPKiS2_S4_PKbPfPiS7_fiiii_param_1,
	.param .u64 .ptr .align 1 _ZN9alphazero4mcts22computeSparseUCBKernelEPKfPKiS2_S4_PKbPfPiS7_fiiii_param_2,
	.param .u64 .ptr .align 1 _ZN9alphazero4mcts22computeSparseUCBKernelEPKfPKiS2_S4_PKbPfPiS7_fiiii_param_3,
	.param .u64 .ptr .align 1 _ZN9alphazero4mcts22computeSparseUCBKernelEPKfPKiS2_S4_PKbPfPiS7_fiiii_param_4,
	.param .u64 .ptr .align 1 _ZN9alphazero4mcts22computeSparseUCBKernelEPKfPKiS2_S4_PKbPfPiS7_fiiii_param_5,
	.param .u64 .ptr .align 1 _ZN9alphazero4mcts22computeSparseUCBKernelEPKfPKiS2_S4_PKbPfPiS7_fiiii_param_6,
	.param .u64 .ptr .align 1 _ZN9alphazero4mcts22computeSparseUCBKernelEPKfPKiS2_S4_PKbPfPiS7_fiiii_param_7,
	.param .f32 _ZN9alphazero4mcts22computeSparseUCBKernelEPKfPKiS2_S4_PKbPfPiS7_fiiii_param_8,
	.param .u32 _ZN9alphazero4mcts22computeSparseUCBKernelEPKfPKiS2_S4_PKbPfPiS7_fiiii_param_9,
	.param .u32 _ZN9alphazero4mcts22computeSparseUCBKernelEPKfPKiS2_S4_PKbPfPiS7_fiiii_param_10,
	.param .u32 _ZN9alphazero4mcts22computeSparseUCBKernelEPKfPKiS2_S4_PKbPfPiS7_fiiii_param_11,
	.param .u32 _ZN9alphazero4mcts22computeSparseUCBKernelEPKfPKiS2_S4_PKbPfPiS7_fiiii_param_12
)
{
	.reg .pred 	%p<5>;
	.reg .b16 	%rs<3>;
	.reg .b32 	%r<21>;
	.reg .b32 	%f<12>;
	.reg .b64 	%rd<24>;

	ld.param.u64 	%rd2, [_ZN9alphazero4mcts22computeSparseUCBKernelEPKfPKiS2_S4_PKbPfPiS7_fiiii_param_0];
	ld.param.u64 	%rd3, [_ZN9alphazero4mcts22computeSparseUCBKernelEPKfPKiS2_S4_PKbPfPiS7_fiiii_param_1];
	ld.param.u64 	%rd4, [_ZN9alphazero4mcts22computeSparseUCBKernelEPKfPKiS2_S4_PKbPfPiS7_fiiii_param_2];
	ld.param.u64 	%rd5, [_ZN9alphazero4mcts22computeSparseUCBKernelEPKfPKiS2_S4_PKbPfPiS7_fiiii_param_3];
	ld.param.u64 	%rd6, [_ZN9alphazero4mcts22computeSparseUCBKernelEPKfPKiS2_S4_PKbPfPiS7_fiiii_param_4];
	ld.param.u64 	%rd7, [_ZN9alphazero4mcts22computeSparseUCBKernelEPKfPKiS2_S4_PKbPfPiS7_fiiii_param_5];
	ld.param.f32 	%f1, [_ZN9alphazero4mcts22computeSparseUCBKernelEPKfPKiS2_S4_PKbPfPiS7_fiiii_param_8];
	ld.param.u32 	%r8, [_ZN9alphazero4mcts22computeSparseUCBKernelEPKfPKiS2_S4_PKbPfPiS7_fiiii_param_9];
	ld.param.u32 	%r6, [_ZN9alphazero4mcts22computeSparseUCBKernelEPKfPKiS2_S4_PKbPfPiS7_fiiii_param_10];
	ld.param.u32 	%r7, [_ZN9alphazero4mcts22computeSparseUCBKernelEPKfPKiS2_S4_PKbPfPiS7_fiiii_param_11];
	cvta.to.global.u64 	%rd1, %rd7;
	mov.u32 	%r9, %ctaid.x;
	mov.u32 	%r10, %ntid.x;
	mov.u32 	%r11, %tid.x;
	mad.lo.s32 	%r1, %r9, %r10, %r11;
	mul.lo.s32 	%r12, %r7, %r6;
	div.s32 	%r2, %r1, %r12;
	div.s32 	%r3, %r1, %r7;
	setp.ge.s32 	%p1, %r2, %r8;
	or.b32  	%r13, %r7, %r6;
	shr.u32 	%r14, %r13, 31;
	and.b32  	%r15, %r14, 1;
	setp.eq.b32 	%p2, %r15, 1;
	or.pred  	%p3, %p2, %p1;
	@%p3 bra 	$L__BB0_4;
	cvta.to.global.u64 	%rd8, %rd6;
	rem.s32 	%r16, %r3, %r6;
	mad.lo.s32 	%r4, %r2, %r6, %r16;
	rem.s32 	%r17, %r1, %r7;
	mad.lo.s32 	%r5, %r4, %r7, %r17;
	cvt.s64.s32 	%rd9, %r5;
	add.s64 	%rd10, %rd8, %rd9;
	ld.global.nc.u8 	%rs1, [%rd10];
	cvt.u16.u8 	%rs2, %rs1;
	setp.ne.s16 	%p4, %rs2, 0;
	@%p4 bra 	$L__BB0_3;
	mul.wide.s32 	%rd22, %r5, 4;
	add.s64 	%rd23, %rd1, %rd22;
	mov.b32 	%r20, -8388608;
	st.global.u32 	[%rd23], %r20;
	bra.uni 	$L__BB0_4;
$L__BB0_3:
	cvta.to.global.u64 	%rd11, %rd2;
	mul.wide.s32 	%rd12, %r5, 4;
	add.s64 	%rd13, %rd11, %rd12;
	ld.global.nc.f32 	%f2, [%rd13];
	cvta.to.global.u64 	%rd14, %rd3;
	add.s64 	%rd15, %rd14, %rd12;
	ld.global.nc.u32 	%r18, [%rd15];
	cvta.to.global.u64 	%rd16, %rd4;
	add.s64 	%rd17, %rd16, %rd12;
	ld.global.nc.f32 	%f3, [%rd17];
	cvta.to.global.u64 	%rd18, %rd5;
	mul.wide.s32 	%rd19, %r4, 4;
	add.s64 	%rd20, %rd18, %rd19;
	ld.global.nc.u32 	%r19, [%rd20];
	mul.f32 	%f4, %f1, %f3;
	cvt.rn.f32.s32 	%f5, %r19;
	sqrt.rn.f32 	%f6, %f5;
	mul.f32 	%f7, %f4, %f6;
	cvt.rn.f32.s32 	%f8, %r18;
	add.f32 	%f9, %f8, 0f3F800000;
	div.rn.f32 	%f10, %f7, %f9;
	add.f32 	%f11, %f2, %f10;
	add.s64 	%rd21, %rd1, %rd12;
	st.global.f32 	[%rd21], %f11;
$L__BB0_4:
	ret;

}
	// .globl	_ZN9alphazero4mcts16computeUCBKernelEPKfPKiS2_S4_Pffiii
.visible .entry _ZN9alphazero4mcts16computeUCBKernelEPKfPKiS2_S4_Pffiii(
	.param .u64 .ptr .align 1 _ZN9alphazero4mcts16computeUCBKernelEPKfPKiS2_S4_Pffiii_param_0,
	.param .u64 .ptr .align 1 _ZN9alphazero4mcts16computeUCBKernelEPKfPKiS2_S4_Pffiii_param_1,
	.param .u64 .ptr .align 1 _ZN9alphazero4mcts16computeUCBKernelEPKfPKiS2_S4_Pffiii_param_2,
	.param .u64 .ptr .align 1 _ZN9alphazero4mcts16computeUCBKernelEPKfPKiS2_S4_Pffiii_param_3,
	.param .u64 .ptr .align 1 _ZN9alphazero4mcts16computeUCBKernelEPKfPKiS2_S4_Pffiii_param_4,
	.param .f32 _ZN9alphazero4mcts16computeUCBKernelEPKfPKiS2_S4_Pffiii_param_5,
	.param .u32 _ZN9alphazero4mcts16computeUCBKernelEPKfPKiS2_S4_Pffiii_param_6,
	.param .u32 _ZN9alphazero4mcts16computeUCBKernelEPKfPKiS2_S4_Pffiii_param_7,
	.param .u32 _ZN9alphazero4mcts16computeUCBKernelEPKfPKiS2_S4_Pffiii_param_8
)
{
	.reg .pred 	%p<2>;
	.reg .b32 	%r<13>;
	.reg .b32 	%f<12>;
	.reg .b64 	%rd<18>;

	ld.param.u64 	%rd1, [_ZN9alphazero4mcts16computeUCBKernelEPKfPKiS2_S4_Pffiii_param_0];
	ld.param.u64 	%rd2, [_ZN9alphazero4mcts16computeUCBKernelEPKfPKiS2_S4_Pffiii_param_1];
	ld.param.u64 	%rd3, [_ZN9alphazero4mcts16computeUCBKernelEPKfPKiS2_S4_Pffiii_param_2];
	ld.param.u64 	%rd4, [_ZN9alphazero4mcts16computeUCBKernelEPKfPKiS2_S4_Pffiii_param_3];
	ld.param.u64 	%rd5, [_ZN9alphazero4mcts16computeUCBKernelEPKfPKiS2_S4_Pffiii_param_4];
	ld.param.f32 	%f1, [_ZN9alphazero4mcts16computeUCBKernelEPKfPKiS2_S4_Pffiii_param_5];
	ld.param.u32 	%r3, [_ZN9alphazero4mcts16computeUCBKernelEPKfPKiS2_S4_Pffiii_param_6];
	ld.param.u32 	%r4, [_ZN9alphazero4mcts16computeUCBKernelEPKfPKiS2_S4_Pffiii_param_7];
	ld.param.u32 	%r2, [_ZN9alphazero4mcts16computeUCBKernelEPKfPKiS2_S4_Pffiii_param_8];
	mov.u32 	%r5, %ctaid.x;
	mov.u32 	%r6, %ntid.x;
	mov.u32 	%r7, %tid.x;
	mad.lo.s32 	%r1, %r5, %r6, %r7;
	mul.lo.s32 	%r8, %r4, %r3;
	mul.lo.s32 	%r9, %r8, %r2;
	setp.ge.s32 	%p1, %r1, %r9;
	@%p1 bra 	$L__BB1_2;
	cvta.to.global.u64 	%rd6, %rd1;
	cvta.to.global.u64 	%rd7, %rd2;
	cvta.to.global.u64 	%rd8, %rd3;
	cvta.to.global.u64 	%rd9, %rd4;
	cvta.to.global.u64 	%rd10, %rd5;
	div.s32 	%r10, %r1, %r2;
	mul.wide.s32 	%rd11, %r1, 4;
	add.s64 	%rd12, %rd6, %rd11;
	ld.global.nc.f32 	%f2, [%rd12];
	add.s64 	%rd13, %rd7, %rd11;
	ld.global.nc.u32 	%r11, [%rd13];
	add.s64 	%rd14, %rd8, %rd11;
	ld.global.nc.f32 	%f3, [%rd14];
	mul.wide.s32 	%rd15, %r10, 4;
	add.s64 	%rd16, %rd9, %rd15;
	ld.global.nc.u32 	%r12, [%rd16];
	mul.f32 	%f4, %f1, %f3;
	cvt.rn.f32.s32 	%f5, %r12;
	sqrt.rn.f32 	%f6, %f5;
	mul.f32 	%f7, %f4, %f6;
	cvt.rn.f32.s32 	%f8, %r11;
	add.f32 	%f9, %f8, 0f3F800000;
	div.rn.f32 	%f10, %f7, %f9;
	add.f32 	%f11, %f2, %f10;
	add.s64 	%rd17, %rd10, %rd11;
	st.global.f32 	[%rd17], %f11;
$L__BB1_2:
	ret;

}
	// .globl	_ZN9alphazero4mcts22computeUCBSparseKernelEPKfPKiS4_S4_S2_S4_Pfffiii
.visible .entry _ZN9alphazero4mcts22computeUCBSparseKernelEPKfPKiS4_S4_S2_S4_Pfffiii(
	.param .u64 .ptr .align 1 _ZN9alphazero4mcts22computeUCBSparseKernelEPKfPKiS4_S4_S2_S4_Pfffiii_param_0,
	.param .u64 .ptr .align 1 _ZN9alphazero4mcts22computeUCBSparseKernelEPKfPKiS4_S4_S2_S4_Pfffiii_param_1,
	.param .u64 .ptr .align 1 _ZN9alphazero4mcts22computeUCBSparseKernelEPKfPKiS4_S4_S2_S4_Pfffiii_param_2,
	.param .u64 .ptr .align 1 _ZN9alphazero4mcts22computeUCBSparseKernelEPKfPKiS4_S4_S2_S4_Pfffiii_param_3,
	.param .u64 .ptr .align 1 _ZN9alphazero4mcts22computeUCBSparseKernelEPKfPKiS4_S4_S2_S4_Pfffiii_param_4,
	.param .u64 .ptr .align 1 _ZN9alphazero4mcts22computeUCBSparseKernelEPKfPKiS4_S4_S2_S4_Pfffiii_param_5,
	.param .u64 .ptr .align 1 _ZN9alphazero4mcts22computeUCBSparseKernelEPKfPKiS4_S4_S2_S4_Pfffiii_param_6,
	.param .f32 _ZN9alphazero4mcts22computeUCBSparseKernelEPKfPKiS4_S4_S2_S4_Pfffiii_param_7,
	.param .f32 _ZN9alphazero4mcts22computeUCBSparseKernelEPKfPKiS4_S4_S2_S4_Pfffiii_param_8,
	.param .u32 _ZN9alphazero4mcts22computeUCBSparseKernelEPKfPKiS4_S4_S2_S4_Pfffiii_param_9,
	.param .u32 _ZN9alphazero4mcts22computeUCBSparseKernelEPKfPKiS4_S4_S2_S4_Pfffiii_param_10,
	.param .u32 _ZN9alphazero4mcts22computeUCBSparseKernelEPKfPKiS4_S4_S2_S4_Pfffiii_param_11
)
{
	.reg .pred 	%p<8>;
	.reg .b32 	%r<34>;
	.reg .b32 	%f<19>;
	.reg .b64 	%rd<30>;

	ld.param.u64 	%rd3, [_ZN9alphazero4mcts22computeUCBSparseKernelEPKfPKiS4_S4_S2_S4_Pfffiii_param_0];
	ld.param.u64 	%rd4, [_ZN9alphazero4mcts22computeUCBSparseKernelEPKfPKiS4_S4_S2_S4_Pfffiii_param_1];
	ld.param.u64 	%rd5, [_ZN9alphazero4mcts22computeUCBSparseKernelEPKfPKiS4_S4_S2_S4_Pfffiii_param_2];
	ld.param.u64 	%rd6, [_ZN9alphazero4mcts22computeUCBSparseKernelEPKfPKiS4_S4_S2_S4_Pfffiii_param_3];
	ld.param.u64 	%rd9, [_ZN9alphazero4mcts22computeUCBSparseKernelEPKfPKiS4_S4_S2_S4_Pfffiii_param_4];
	ld.param.u64 	%rd7, [_ZN9alphazero4mcts22computeUCBSparseKernelEPKfPKiS4_S4_S2_S4_Pfffiii_param_5];
	ld.param.u64 	%rd8, [_ZN9alphazero4mcts22computeUCBSparseKernelEPKfPKiS4_S4_S2_S4_Pfffiii_param_6];
	ld.param.f32 	%f5, [_ZN9alphazero4mcts22computeUCBSparseKernelEPKfPKiS4_S4_S2_S4_Pfffiii_param_7];
	ld.param.f32 	%f6, [_ZN9alphazero4mcts22computeUCBSparseKernelEPKfPKiS4_S4_S2_S4_Pfffiii_param_8];
	ld.param.u32 	%r14, [_ZN9alphazero4mcts22computeUCBSparseKernelEPKfPKiS4_S4_S2_S4_Pfffiii_param_9];
	ld.param.u32 	%r15, [_ZN9alphazero4mcts22computeUCBSparseKernelEPKfPKiS4_S4_S2_S4_Pfffiii_param_10];
	ld.param.u32 	%r16, [_ZN9alphazero4mcts22computeUCBSparseKernelEPKfPKiS4_S4_S2_S4_Pfffiii_param_11];
	cvta.to.global.u64 	%rd1, %rd9;
	mov.u32 	%r17, %ctaid.x;
	mov.u32 	%r18, %ntid.x;
	mov.u32 	%r19, %tid.x;
	mad.lo.s32 	%r1, %r17, %r18, %r19;
	div.s32 	%r2, %r1, %r16;
	mul.lo.s32 	%r20, %r2, %r16;
	sub.s32 	%r3, %r1, %r20;
	mul.lo.s32 	%r21, %r15, %r14;
	setp.ge.s32 	%p1, %r2, %r21;
	@%p1 bra 	$L__BB2_9;
	cvta.to.global.u64 	%rd10, %rd6;
	mul.wide.s32 	%rd11, %r2, 4;
	add.s64 	%rd12, %rd10, %rd11;
	ld.global.nc.u32 	%r32, [%rd12];
	ld.global.nc.u32 	%r5, [%rd12+4];
	setp.ge.s32 	%p2, %r32, %r5;
	mov.b32 	%r22, -1;
	mov.u32 	%r33, %r22;
	@%p2 bra 	$L__BB2_5;
	add.s32 	%r31, %r5, -1;
	cvta.to.global.u64 	%rd2, %rd5;
$L__BB2_3:
	add.s32 	%r23, %r31, %r32;
	shr.u32 	%r24, %r23, 31;
	add.s32 	%r25, %r23, %r24;
	shr.s32 	%r33, %r25, 1;
	mul.wide.s32 	%rd13, %r33, 4;
	add.s64 	%rd14, %rd2, %rd13;
	ld.global.nc.u32 	%r10, [%rd14];
	setp.eq.s32 	%p3, %r10, %r3;
	@%p3 bra 	$L__BB2_5;
	setp.lt.s32 	%p4, %r10, %r3;
	add.s32 	%r27, %r33, 1;
	add.s32 	%r28, %r33, -1;
	selp.b32 	%r32, %r27, %r32, %p4;
	selp.b32 	%r31, %r31, %r28, %p4;
	setp.le.s32 	%p5, %r32, %r31;
	mov.u32 	%r33, %r22;
	@%p5 bra 	$L__BB2_3;
$L__BB2_5:
	cvta.to.global.u64 	%rd15, %rd7;
	add.s64 	%rd17, %rd15, %rd11;
	ld.global.nc.u32 	%r29, [%rd17];
	cvt.rn.f32.s32 	%f7, %r29;
	sqrt.rn.f32 	%f1, %f7;
	setp.lt.s32 	%p6, %r33, 0;
	@%p6 bra 	$L__BB2_7;
	cvta.to.global.u64 	%rd20, %rd3;
	mul.wide.u32 	%rd21, %r33, 4;
	add.s64 	%rd22, %rd20, %rd21;
	ld.global.nc.f32 	%f11, [%rd22];
	cvta.to.global.u64 	%rd23, %rd4;
	add.s64 	%rd24, %rd23, %rd21;
	ld.global.nc.u32 	%r30, [%rd24];
	mul.wide.s32 	%rd25, %r1, 4;
	add.s64 	%rd26, %rd1, %rd25;
	ld.global.nc.f32 	%f12, [%rd26];
	mul.f32 	%f13, %f5, %f12;
	mul.f32 	%f14, %f1, %f13;
	cvt.rn.f32.s32 	%f15, %r30;
	add.f32 	%f16, %f15, 0f3F800000;
	div.rn.f32 	%f17, %f14, %f16;
	add.f32 	%f18, %f11, %f17;
	bra.uni 	$L__BB2_8;
$L__BB2_7:
	mul.wide.s32 	%rd18, %r1, 4;
	add.s64 	%rd19, %rd1, %rd18;
	ld.global.nc.f32 	%f8, [%rd19];
	setp.gt.f32 	%p7, %f8, %f6;
	mul.f32 	%f9, %f5, %f8;
	mul.f32 	%f10, %f1, %f9;
	selp.f32 	%f18, %f10, 0fFF800000, %p7;
$L__BB2_8:
	cvta.to.global.u64 	%rd27, %rd8;
	mul.wide.s32 	%rd28, %r1, 4;
	add.s64 	%rd29, %rd27, %rd28;
	st.global.f32 	[%rd29], %f18;
$L__BB2_9:
	ret;

}
	// .globl	_ZN9alphazero4mcts17selectPathsKernelEPKfPKbPiS5_iiiii
.visible .entry _ZN9alphazero4mcts17selectPathsKernelEPKfPKbPiS5_iiiii(
	.param .u64 .ptr .align 1 _ZN9alphazero4mcts17selectPathsKernelEPKfPKbPiS5_iiiii_param_0,
	.param .u64 .ptr .align 1 _ZN9alphazero4mcts17selectPathsKernelEPKfPKbPiS5_iiiii_param_1,
	.param .u64 .ptr .align 1 _ZN9alphazero4mcts17selectPathsKernelEPKfPKbPiS5_iiiii_param_2,
	.param .u64 .ptr .align 1 _ZN9alphazero4mcts17selectPathsKernelEPKfPKbPiS5_iiiii_param_3,
	.param .u32 _ZN9alphazero4mcts17selectPathsKernelEPKfPKbPiS5_iiiii_param_4,
	.param .u32 _ZN9alphazero4mcts17selectPathsKernelEPKfPKbPiS5_iiiii_param_5,
	.param .u32 _ZN9alphazero4mcts17selectPathsKernelEPKfPKbPiS5_iiiii_param_6,
	.param .u32 _ZN9alphazero4mcts17selectPathsKernelEPKfPKbPiS5_iiiii_param_7,
	.param .u32 _ZN9alphazero4mcts17selectPathsKernelEPKfPKbPiS5_iiiii_param_8
)
{
	.reg .pred 	%p<18>;
	.reg .b16 	%rs<3>;
	.reg .b32 	%r<60>;
	.reg .b32 	%f<13>;
	.reg .b64 	%rd<17>;

	ld.param.u64 	%rd5, [_ZN9alphazero4mcts17selectPathsKernelEPKfPKbPiS5_iiiii_param_0];
	ld.param.u64 	%rd6, [_ZN9alphazero4mcts17selectPathsKernelEPKfPKbPiS5_iiiii_param_1];
	ld.param.u64 	%rd7, [_ZN9alphazero4mcts17selectPathsKernelEPKfPKbPiS5_iiiii_param_2];
	ld.param.u64 	%rd8, [_ZN9alphazero4mcts17selectPathsKernelEPKfPKbPiS5_iiiii_param_3];
	ld.param.u32 	%r32, [_ZN9alphazero4mcts17selectPathsKernelEPKfPKbPiS5_iiiii_param_4];
	ld.param.u32 	%r28, [_ZN9alphazero4mcts17selectPathsKernelEPKfPKbPiS5_iiiii_param_5];
	ld.param.u32 	%r29, [_ZN9alphazero4mcts17selectPathsKernelEPKfPKbPiS5_iiiii_param_6];
	ld.param.u32 	%r30, [_ZN9alphazero4mcts17selectPathsKernelEPKfPKbPiS5_iiiii_param_7];
	ld.param.u32 	%r31, [_ZN9alphazero4mcts17selectPathsKernelEPKfPKbPiS5_iiiii_param_8];
	mov.u32 	%r1, %ctaid.x;
	setp.ge.s32 	%p1, %r1, %r32;
	@%p1 bra 	$L__BB3_18;
	mov.u32 	%r2, %ntid.x;
	setp.lt.s32 	%p2, %r30, 1;
	@%p2 bra 	$L__BB3_18;
	shl.b32 	%r34, %r2, 2;
	mov.u32 	%r35, _ZN9alphazero4mcts10shared_memE;
	add.s32 	%r3, %r35, %r34;
	mov.u32 	%r4, %tid.x;
	mul.lo.s32 	%r5, %r28, %r1;
	shl.b32 	%r36, %r4, 2;
	add.s32 	%r6, %r35, %r36;
	add.s32 	%r7, %r3, %r36;
	mul.lo.s32 	%r37, %r1, %r30;
	shl.b32 	%r8, %r37, 1;
	mul.lo.s32 	%r9, %r5, %r29;
	cvta.to.global.u64 	%rd1, %rd7;
	cvta.to.global.u64 	%rd2, %rd8;
	cvta.to.global.u64 	%rd3, %rd6;
	cvta.to.global.u64 	%rd4, %rd5;
	mov.b32 	%r52, 0;
	mov.u32 	%r53, %r52;
$L__BB3_3:
	setp.ge.s32 	%p3, %r4, %r29;
	mov.b32 	%r56, -1;
	mov.f32 	%f11, 0fFF800000;
	@%p3 bra 	$L__BB3_8;
	add.s32 	%r40, %r53, %r5;
	mul.lo.s32 	%r12, %r40, %r29;
	mov.f32 	%f11, 0fFF800000;
	mov.b32 	%r56, -1;
	mov.u32 	%r54, %r4;
$L__BB3_5:
	add.s32 	%r15, %r54, %r12;
	cvt.s64.s32 	%rd9, %r15;
	add.s64 	%rd10, %rd3, %rd9;
	ld.global.nc.u8 	%rs1, [%rd10];
	cvt.u16.u8 	%rs2, %rs1;
	setp.eq.s16 	%p4, %rs2, 0;
	@%p4 bra 	$L__BB3_7;
	mul.wide.s32 	%rd11, %r15, 4;
	add.s64 	%rd12, %rd4, %rd11;
	ld.global.nc.f32 	%f8, [%rd12];
	setp.gt.f32 	%p5, %f8, %f11;
	selp.f32 	%f11, %f8, %f11, %p5;
	selp.b32 	%r56, %r54, %r56, %p5;
$L__BB3_7:
	add.s32 	%r54, %r54, %r2;
	setp.lt.s32 	%p6, %r54, %r29;
	@%p6 bra 	$L__BB3_5;
$L__BB3_8:
	setp.lt.u32 	%p7, %r2, 2;
	st.shared.f32 	[%r6], %f11;
	st.shared.u32 	[%r7], %r56;
	bar.sync 	0;
	@%p7 bra 	$L__BB3_14;
	mov.u32 	%r58, %r2;
$L__BB3_10:
	mov.u32 	%r20, %r58;
	shr.u32 	%r58, %r20, 1;
	setp.ge.u32 	%p8, %r4, %r58;
	@%p8 bra 	$L__BB3_13;
	shl.b32 	%r22, %r58, 2;
	add.s32 	%r41, %r6, %r22;
	ld.shared.f32 	%f5, [%r41];
	ld.shared.f32 	%f9, [%r6];
	setp.leu.f32 	%p9, %f5, %f9;
	@%p9 bra 	$L__BB3_13;
	st.shared.f32 	[%r6], %f5;
	add.s32 	%r42, %r7, %r22;
	ld.shared.u32 	%r43, [%r42];
	st.shared.u32 	[%r7], %r43;
$L__BB3_13:
	bar.sync 	0;
	setp.gt.u32 	%p10, %r20, 3;
	@%p10 bra 	$L__BB3_10;
$L__BB3_14:
	setp.ne.s32 	%p11, %r4, 0;
	mov.u32 	%r59, %r53;
	@%p11 bra 	$L__BB3_17;
	ld.shared.u32 	%r23, [%r3];
	setp.lt.s32 	%p12, %r23, 0;
	mov.b32 	%r59, -1;
	@%p12 bra 	$L__BB3_17;
	shl.b32 	%r45, %r52, 1;
	add.s32 	%r46, %r45, %r8;
	mul.wide.s32 	%rd13, %r46, 4;
	add.s64 	%rd14, %rd1, %rd13;
	st.global.u32 	[%rd14], %r53;
	st.global.u32 	[%rd14+4], %r23;
	mad.lo.s32 	%r47, %r53, %r29, %r23;
	add.s32 	%r48, %r47, %r9;
	mul.wide.s32 	%rd15, %r48, 4;
	add.s64 	%rd16, %rd2, %rd15;
	atom.global.add.u32 	%r49, [%rd16], %r31;
	add.s32 	%r50, %r47, 1;
	setp.lt.s32 	%p13, %r50, %r28;
	selp.b32 	%r59, %r50, -1, %p13;
$L__BB3_17:
	bar.sync 	0;
	shfl.sync.idx.b32	%r53|%p14, %r59, 0, 31, -1;
	add.s32 	%r52, %r52, 1;
	bar.sync 	0;
	setp.lt.s32 	%p15, %r52, %r30;
	setp.gt.s32 	%p16, %r53, -1;
	and.pred  	%p17, %p15, %p16;
	@%p17 bra 	$L__BB3_3;
$L__BB3_18:
	ret;

}
	// .globl	_ZN9alphazero4mcts17batchBackupKernelEPfPiS2_PKfPKiiiii
.visible .entry _ZN9alphazero4mcts17batchBackupKernelEPfPiS2_PKfPKiiiii(
	.param .u64 .ptr .align 1 _ZN9alphazero4mcts17batchBackupKernelEPfPiS2_PKfPKiiiii_param_0,
	.param .u64 .ptr .align 1 _ZN9alphazero4mcts17batchBackupKernelEPfPiS2_PKfPKiiiii_param_1,
	.param .u64 .ptr .align 1 _ZN9alphazero4mcts17batchBackupKernelEPfPiS2_PKfPKiiiii_param_2,
	.param .u64 .ptr .align 1 _ZN9alphazero4mcts17batchBackupKernelEPfPiS2_PKfPKiiiii_param_3,
	.param .u64 .ptr .align 1 _ZN9alphazero4mcts17batchBackupKernelEPfPiS2_PKfPKiiiii_param_4,
	.param .u32 _ZN9alphazero4mcts17batchBackupKernelEPfPiS2_PKfPKiiiii_param_5,
	.param .u32 _ZN9alphazero4mcts17batchBackupKernelEPfPiS2_PKfPKiiiii_param_6,
	.param .u32 _ZN9alphazero4mcts17batchBackupKernelEPfPiS2_PKfPKiiiii_param_7,
	.param .u32 _ZN9alphazero4mcts17batchBackupKernelEPfPiS2_PKfPKiiiii_param_8
)
{
	.reg .pred 	%p<6>;
	.reg .b32 	%r<20>;
	.reg .b32 	%f<5>;
	.reg .b64 	%rd<19>;

	ld.param.u64 	%rd1, [_ZN9alphazero4mcts17batchBackupKernelEPfPiS2_PKfPKiiiii_param_0];
	ld.param.u64 	%rd2, [_ZN9alphazero4mcts17batchBackupKernelEPfPiS2_PKfPKiiiii_param_1];
	ld.param.u64 	%rd3, [_ZN9alphazero4mcts17batchBackupKernelEPfPiS2_PKfPKiiiii_param_2];
	ld.param.u64 	%rd4, [_ZN9alphazero4mcts17batchBackupKernelEPfPiS2_PKfPKiiiii_param_3];
	ld.param.u64 	%rd5, [_ZN9alphazero4mcts17batchBackupKernelEPfPiS2_PKfPKiiiii_param_4];
	ld.param.u32 	%r8, [_ZN9alphazero4mcts17batchBackupKernelEPfPiS2_PKfPKiiiii_param_5];
	ld.param.u32 	%r5, [_ZN9alphazero4mcts17batchBackupKernelEPfPiS2_PKfPKiiiii_param_6];
	ld.param.u32 	%r6, [_ZN9alphazero4mcts17batchBackupKernelEPfPiS2_PKfPKiiiii_param_7];
	ld.param.u32 	%r7, [_ZN9alphazero4mcts17batchBackupKernelEPfPiS2_PKfPKiiiii_param_8];
	mov.u32 	%r1, %ctaid.x;
	mov.u32 	%r2, %tid.x;
	setp.ge.s32 	%p1, %r1, %r8;
	setp.ge.s32 	%p2, %r2, %r7;
	or.pred  	%p3, %p1, %p2;
	@%p3 bra 	$L__BB4_3;
	cvta.to.global.u64 	%rd6, %rd5;
	mul.lo.s32 	%r9, %r1, %r7;
	shl.b32 	%r10, %r9, 1;
	shl.b32 	%r11, %r2, 1;
	add.s32 	%r12, %r10, %r11;
	mul.wide.u32 	%rd7, %r12, 4;
	add.s64 	%rd8, %rd6, %rd7;
	ld.global.nc.u32 	%r3, [%rd8];
	ld.global.nc.u32 	%r13, [%rd8+4];
	or.b32  	%r14, %r3, %r13;
	setp.lt.s32 	%p4, %r14, 0;
	@%p4 bra 	$L__BB4_3;
	mad.lo.s32 	%r15, %r5, %r1, %r3;
	mad.lo.s32 	%r16, %r15, %r6, %r13;
	cvta.to.global.u64 	%rd9, %rd4;
	mul.wide.u32 	%rd10, %r1, 4;
	add.s64 	%rd11, %rd9, %rd10;
	ld.global.nc.f32 	%f1, [%rd11];
	and.b32  	%r17, %r2, 1;
	setp.eq.b32 	%p5, %r17, 1;
	neg.f32 	%f2, %f1;
	selp.f32 	%f3, %f2, %f1, %p5;
	cvta.to.global.u64 	%rd12, %rd1;
	mul.wide.s32 	%rd13, %r16, 4;
	add.s64 	%rd14, %rd12, %rd13;
	atom.global.add.f32 	%f4, [%rd14], %f3;
	cvta.to.global.u64 	%rd15, %rd2;
	add.s64 	%rd16, %rd15, %rd13;
	atom.global.add.u32 	%r18, [%rd16], 1;
	cvta.to.global.u64 	%rd17, %rd3;
	add.s64 	%rd18, %rd17, %rd13;
	atom.global.add.u32 	%r19, [%rd18], -3;
$L__BB4_3:
	ret;

}
	// .globl	_ZN9alphazero4mcts20advancedBackupKernelEPfPiPKfPKiS6_iiii
.visible .entry _ZN9alphazero4mcts20advancedBackupKernelEPfPiPKfPKiS6_iiii(
	.param .u64 .ptr .align 1 _ZN9alphazero4mcts20advancedBackupKernelEPfPiPKfPKiS6_iiii_param_0,
	.param .u64 .ptr .align 1 _ZN9alphazero4mcts20advancedBackupKernelEPfPiPKfPKiS6_iiii_param_1,
	.param .u64 .ptr .align 1 _ZN9alphazero4mcts20advancedBackupKernelEPfPiPKfPKiS6_iiii_param_2,
	.param .u64 .ptr .align 1 _ZN9alphazero4mcts20advancedBackupKernelEPfPiPKfPKiS6_iiii_param_3,
	.param .u64 .ptr .align 1 _ZN9alphazero4mcts20advancedBackupKernelEPfPiPKfPKiS6_iiii_param_4,
	.param .u32 _ZN9alphazero4mcts20advancedBackupKernelEPfPiPKfPKiS6_iiii_param_5,
	.param .u32 _ZN9alphazero4mcts20advancedBackupKernelEPfPiPKfPKiS6_iiii_param_6,
	.param .u32 _ZN9alphazero4mcts20advancedBackupKernelEPfPiPKfPKiS6_iiii_param_7,
	.param .u32 _ZN9alphazero4mcts20advancedBackupKernelEPfPiPKfPKiS6_iiii_param_8
)
{
	.reg .pred 	%p<33>;
	.reg .b32 	%r<155>;
	.reg .b32 	%f<26>;
	.reg .b64 	%rd<67>;

	ld.param.u64 	%rd9, [_ZN9alphazero4mcts20advancedBackupKernelEPfPiPKfPKiS6_iiii_param_0];
	ld.param.u64 	%rd10, [_ZN9alphazero4mcts20advancedBackupKernelEPfPiPKfPKiS6_iiii_param_1];
	ld.param.u64 	%rd7, [_ZN9alphazero4mcts20advancedBackupKernelEPfPiPKfPKiS6_iiii_param_2];
	ld.param.u64 	%rd11, [_ZN9alphazero4mcts20advancedBackupKernelEPfPiPKfPKiS6_iiii_param_3];
	ld.param.u64 	%rd8, [_ZN9alphazero4mcts20advancedBackupKernelEPfPiPKfPKiS6_iiii_param_4];
	ld.param.u32 	%r57, [_ZN9alphazero4mcts20advancedBackupKernelEPfPiPKfPKiS6_iiii_param_5];
	ld.param.u32 	%r54, [_ZN9alphazero4mcts20advancedBackupKernelEPfPiPKfPKiS6_iiii_param_6];
	ld.param.u32 	%r55, [_ZN9alphazero4mcts20advancedBackupKernelEPfPiPKfPKiS6_iiii_param_7];
	ld.param.u32 	%r56, [_ZN9alphazero4mcts20advancedBackupKernelEPfPiPKfPKiS6_iiii_param_8];
	cvta.to.global.u64 	%rd1, %rd10;
	cvta.to.global.u64 	%rd2, %rd9;
	cvta.to.global.u64 	%rd3, %rd11;
	mov.u32 	%r58, %ctaid.x;
	mov.u32 	%r59, %ntid.x;
	mov.u32 	%r1, %tid.x;
	mad.lo.s32 	%r60, %r58, %r59, %r1;
	shr.u32 	%r2, %r60, 5;
	setp.ge.s32 	%p1, %r2, %r57;
	@%p1 bra 	$L__BB5_42;
	cvta.to.global.u64 	%rd12, %rd7;
	cvta.to.global.u64 	%rd13, %rd8;
	and.b32  	%r152, %r1, 31;
	mul.wide.u32 	%rd14, %r2, 4;
	add.s64 	%rd15, %rd12, %rd14;
	ld.global.nc.f32 	%f1, [%rd15];
	add.s64 	%rd16, %rd13, %rd14;
	ld.global.nc.u32 	%r4, [%rd16];
	setp.ge.s32 	%p2, %r152, %r4;
	@%p2 bra 	$L__BB5_42;
	mul.lo.s32 	%r61, %r2, %r56;
	shl.b32 	%r5, %r61, 1;
	mul.lo.s32 	%r6, %r54, %r2;
	neg.f32 	%f2, %f1;
	and.b32  	%r7, %r1, 1;
	not.b32 	%r62, %r152;
	add.s32 	%r8, %r4, %r62;
	shr.u32 	%r63, %r8, 5;
	add.s32 	%r9, %r63, 1;
	and.b32  	%r10, %r9, 7;
	setp.lt.u32 	%p3, %r8, 224;
	@%p3 bra 	$L__BB5_21;
	setp.eq.s32 	%p4, %r7, 0;
	selp.f32 	%f3, %f1, %f2, %p4;
	shl.b32 	%r64, %r152, 1;
	add.s32 	%r150, %r5, %r64;
	and.b32  	%r65, %r9, 268435448;
	neg.s32 	%r149, %r65;
$L__BB5_4:
	.pragma "nounroll";
	mul.wide.s32 	%rd17, %r150, 4;
	add.s64 	%rd4, %rd3, %rd17;
	ld.global.nc.u32 	%r16, [%rd4];
	ld.global.nc.u32 	%r66, [%rd4+4];
	or.b32  	%r67, %r16, %r66;
	setp.lt.s32 	%p5, %r67, 0;
	@%p5 bra 	$L__BB5_6;
	add.s32 	%r68, %r16, %r6;
	mad.lo.s32 	%r69, %r68, %r55, %r66;
	mul.wide.s32 	%rd18, %r69, 4;
	add.s64 	%rd19, %rd2, %rd18;
	atom.global.add.f32 	%f4, [%rd19], %f3;
	add.s64 	%rd20, %rd1, %rd18;
	atom.global.add.u32 	%r70, [%rd20], 1;
$L__BB5_6:
	ld.global.nc.u32 	%r18, [%rd4+256];
	ld.global.nc.u32 	%r71, [%rd4+260];
	or.b32  	%r72, %r18, %r71;
	setp.lt.s32 	%p6, %r72, 0;
	@%p6 bra 	$L__BB5_8;
	add.s32 	%r73, %r18, %r6;
	mad.lo.s32 	%r74, %r73, %r55, %r71;
	mul.wide.s32 	%rd21, %r74, 4;
	add.s64 	%rd22, %rd2, %rd21;
	atom.global.add.f32 	%f5, [%rd22], %f3;
	add.s64 	%rd23, %rd1, %rd21;
	atom.global.add.u32 	%r75, [%rd23], 1;
$L__BB5_8:
	ld.global.nc.u32 	%r20, [%rd4+512];
	ld.global.nc.u32 	%r76, [%rd4+516];
	or.b32  	%r77, %r20, %r76;
	setp.lt.s32 	%p7, %r77, 0;
	@%p7 bra 	$L__BB5_10;
	add.s32 	%r78, %r20, %r6;
	mad.lo.s32 	%r79, %r78, %r55, %r76;
	mul.wide.s32 	%rd24, %r79, 4;
	add.s64 	%rd25, %rd2, %rd24;
	atom.global.add.f32 	%f6, [%rd25], %f3;
	add.s64 	%rd26, %rd1, %rd24;
	atom.global.add.u32 	%r80, [%rd26], 1;
$L__BB5_10:
	ld.global.nc.u32 	%r22, [%rd4+768];
	ld.global.nc.u32 	%r81, [%rd4+772];
	or.b32  	%r82, %r22, %r81;
	setp.lt.s32 	%p8, %r82, 0;
	@%p8 bra 	$L__BB5_12;
	add.s32 	%r83, %r22, %r6;
	mad.lo.s32 	%r84, %r83, %r55, %r81;
	mul.wide.s32 	%rd27, %r84, 4;
	add.s64 	%rd28, %rd2, %rd27;
	atom.global.add.f32 	%f7, [%rd28], %f3;
	add.s64 	%rd29, %rd1, %rd27;
	atom.global.add.u32 	%r85, [%rd29], 1;
$L__BB5_12:
	ld.global.nc.u32 	%r24, [%rd4+1024];
	ld.global.nc.u32 	%r86, [%rd4+1028];
	or.b32  	%r87, %r24, %r86;
	setp.lt.s32 	%p9, %r87, 0;
	@%p9 bra 	$L__BB5_14;
	add.s32 	%r88, %r24, %r6;
	mad.lo.s32 	%r89, %r88, %r55, %r86;
	mul.wide.s32 	%rd30, %r89, 4;
	add.s64 	%rd31, %rd2, %rd30;
	atom.global.add.f32 	%f8, [%rd31], %f3;
	add.s64 	%rd32, %rd1, %rd30;
	atom.global.add.u32 	%r90, [%rd32], 1;
$L__BB5_14:
	ld.global.nc.u32 	%r26, [%rd4+1280];
	ld.global.nc.u32 	%r91, [%rd4+1284];
	or.b32  	%r92, %r26, %r91;
	setp.lt.s32 	%p10, %r92, 0;
	@%p10 bra 	$L__BB5_16;
	add.s32 	%r93, %r26, %r6;
	mad.lo.s32 	%r94, %r93, %r55, %r91;
	mul.wide.s32 	%rd33, %r94, 4;
	add.s64 	%rd34, %rd2, %rd33;
	atom.global.add.f32 	%f9, [%rd34], %f3;
	add.s64 	%rd35, %rd1, %rd33;
	atom.global.add.u32 	%r95, [%rd35], 1;
$L__BB5_16:
	ld.global.nc.u32 	%r28, [%rd4+1536];
	ld.global.nc.u32 	%r96, [%rd4+1540];
	or.b32  	%r97, %r28, %r96;
	setp.lt.s32 	%p11, %r97, 0;
	@%p11 bra 	$L__BB5_18;
	add.s32 	%r98, %r28, %r6;
	mad.lo.s32 	%r99, %r98, %r55, %r96;
	mul.wide.s32 	%rd36, %r99, 4;
	add.s64 	%rd37, %rd2, %rd36;
	atom.global.add.f32 	%f10, [%rd37], %f3;
	add.s64 	%rd38, %rd1, %rd36;
	atom.global.add.u32 	%r100, [%rd38], 1;
$L__BB5_18:
	ld.global.nc.u32 	%r30, [%rd4+1792];
	ld.global.nc.u32 	%r101, [%rd4+1796];
	or.b32  	%r102, %r30, %r101;
	setp.lt.s32 	%p12, %r102, 0;
	@%p12 bra 	$L__BB5_20;
	add.s32 	%r103, %r30, %r6;
	mad.lo.s32 	%r104, %r103, %r55, %r101;
	mul.wide.s32 	%rd39, %r104, 4;
	add.s64 	%rd40, %rd2, %rd39;
	atom.global.add.f32 	%f11, [%rd40], %f3;
	add.s64 	%rd41, %rd1, %rd39;
	atom.global.add.u32 	%r105, [%rd41], 1;
$L__BB5_20:
	add.s32 	%r152, %r152, 256;
	add.s32 	%r150, %r150, 512;
	add.s32 	%r149, %r149, 8;
	setp.ne.s32 	%p13, %r149, 0;
	@%p13 bra 	$L__BB5_4;
$L__BB5_21:
	setp.eq.s32 	%p14, %r10, 0;
	@%p14 bra 	$L__BB5_42;
	setp.lt.u32 	%p15, %r10, 4;
	@%p15 bra 	$L__BB5_32;
	shl.b32 	%r106, %r152, 1;
	add.s32 	%r107, %r106, %r5;
	mul.wide.s32 	%rd42, %r107, 4;
	add.s64 	%rd5, %rd3, %rd42;
	ld.global.nc.u32 	%r36, [%rd5];
	ld.global.nc.u32 	%r108, [%rd5+4];
	or.b32  	%r109, %r36, %r108;
	setp.lt.s32 	%p16, %r109, 0;
	@%p16 bra 	$L__BB5_25;
	add.s32 	%r110, %r36, %r6;
	mad.lo.s32 	%r111, %r110, %r55, %r108;
	setp.eq.s32 	%p17, %r7, 0;
	selp.f32 	%f12, %f1, %f2, %p17;
	mul.wide.s32 	%rd43, %r111, 4;
	add.s64 	%rd44, %rd2, %rd43;
	atom.global.add.f32 	%f13, [%rd44], %f12;
	add.s64 	%rd45, %rd1, %rd43;
	atom.global.add.u32 	%r112, [%rd45], 1;
$L__BB5_25:
	ld.global.nc.u32 	%r38, [%rd5+256];
	ld.global.nc.u32 	%r113, [%rd5+260];
	or.b32  	%r114, %r38, %r113;
	setp.lt.s32 	%p18, %r114, 0;
	@%p18 bra 	$L__BB5_27;
	add.s32 	%r115, %r38, %r6;
	mad.lo.s32 	%r116, %r115, %r55, %r113;
	setp.eq.s32 	%p19, %r7, 0;
	selp.f32 	%f14, %f1, %f2, %p19;
	mul.wide.s32 	%rd46, %r116, 4;
	add.s64 	%rd47, %rd2, %rd46;
	atom.global.add.f32 	%f15, [%rd47], %f14;
	add.s64 	%rd48, %rd1, %rd46;
	atom.global.add.u32 	%r117, [%rd48], 1;
$L__BB5_27:
	ld.global.nc.u32 	%r40, [%rd5+512];
	ld.global.nc.u32 	%r118, [%rd5+516];
	or.b32  	%r119, %r40, %r118;
	setp.lt.s32 	%p20, %r119, 0;
	@%p20 bra 	$L__BB5_29;
	add.s32 	%r120, %r40, %r6;
	mad.lo.s32 	%r121, %r120, %r55, %r118;
	setp.eq.s32 	%p21, %r7, 0;
	selp.f32 	%f16, %f1, %f2, %p21;
	mul.wide.s32 	%rd49, %r121, 4;
	add.s64 	%rd50, %rd2, %rd49;
	atom.global.add.f32 	%f17, [%rd50], %f16;
	add.s64 	%rd51, %rd1, %rd49;
	atom.global.add.u32 	%r122, [%rd51], 1;
$L__BB5_29:
	ld.global.nc.u32 	%r42, [%rd5+768];
	ld.global.nc.u32 	%r123, [%rd5+772];
	or.b32  	%r124, %r42, %r123;
	setp.lt.s32 	%p22, %r124, 0;
	@%p22 bra 	$L__BB5_31;
	add.s32 	%r125, %r42, %r6;
	mad.lo.s32 	%r126, %r125, %r55, %r123;
	setp.eq.s32 	%p23, %r7, 0;
	selp.f32 	%f18, %f1, %f2, %p23;
	mul.wide.s32 	%rd52, %r126, 4;
	add.s64 	%rd53, %rd2, %rd52;
	atom.global.add.f32 	%f19, [%rd53], %f18;
	add.s64 	%rd54, %rd1, %rd52;
	atom.global.add.u32 	%r127, [%rd54], 1;
$L__BB5_31:
	add.s32 	%r152, %r152, 128;
$L__BB5_32:
	and.b32  	%r128, %r9, 3;
	setp.eq.s32 	%p24, %r128, 0;
	@%p24 bra 	$L__BB5_42;
	setp.eq.s32 	%p25, %r128, 1;
	@%p25 bra 	$L__BB5_39;
	shl.b32 	%r129, %r152, 1;
	add.s32 	%r130, %r129, %r5;
	mul.wide.s32 	%rd55, %r130, 4;
	add.s64 	%rd6, %rd3, %rd55;
	ld.global.nc.u32 	%r46, [%rd6];
	ld.global.nc.u32 	%r131, [%rd6+4];
	or.b32  	%r132, %r46, %r131;
	setp.lt.s32 	%p26, %r132, 0;
	@%p26 bra 	$L__BB5_36;
	add.s32 	%r133, %r46, %r6;
	mad.lo.s32 	%r134, %r133, %r55, %r131;
	setp.eq.s32 	%p27, %r7, 0;
	selp.f32 	%f20, %f1, %f2, %p27;
	mul.wide.s32 	%rd56, %r134, 4;
	add.s64 	%rd57, %rd2, %rd56;
	atom.global.add.f32 	%f21, [%rd57], %f20;
	add.s64 	%rd58, %rd1, %rd56;
	atom.global.add.u32 	%r135, [%rd58], 1;
$L__BB5_36:
	ld.global.nc.u32 	%r48, [%rd6+256];
	ld.global.nc.u32 	%r136, [%rd6+260];
	or.b32  	%r137, %r48, %r136;
	setp.lt.s32 	%p28, %r137, 0;
	@%p28 bra 	$L__BB5_38;
	add.s32 	%r138, %r48, %r6;
	mad.lo.s32 	%r139, %r138, %r55, %r136;
	setp.eq.s32 	%p29, %r7, 0;
	selp.f32 	%f22, %f1, %f2, %p29;
	mul.wide.s32 	%rd59, %r139, 4;
	add.s64 	%rd60, %rd2, %rd59;
	atom.global.add.f32 	%f23, [%rd60], %f22;
	add.s64 	%rd61, %rd1, %rd59;
	atom.global.add.u32 	%r140, [%rd61], 1;
$L__BB5_38:
	add.s32 	%r152, %r152, 64;
$L__BB5_39:
	and.b32  	%r141, %r8, 32;
	setp.ne.s32 	%p30, %r141, 0;
	@%p30 bra 	$L__BB5_42;
	shl.b32 	%r142, %r152, 1;
	add.s32 	%r143, %r142, %r5;
	mul.wide.s32 	%rd62, %r143, 4;
	add.s64 	%rd63, %rd3, %rd62;
	ld.global.nc.u32 	%r52, [%rd63];
	ld.global.nc.u32 	%r144, [%rd63+4];
	or.b32  	%r145, %r52, %r144;
	setp.lt.s32 	%p31, %r145, 0;
	@%p31 bra 	$L__BB5_42;
	add.s32 	%r146, %r52, %r6;
	mad.lo.s32 	%r147, %r146, %r55, %r144;
	setp.eq.s32 	%p32, %r7, 0;
	selp.f32 	%f24, %f1, %f2, %p32;
	mul.wide.s32 	%rd64, %r147, 4;
	add.s64 	%rd65, %rd2, %rd64;
	atom.global.add.f32 	%f25, [%rd65], %f24;
	add.s64 	%rd66, %rd1, %rd64;
	atom.global.add.u32 	%r148, [%rd66], 1;
$L__BB5_42:
	ret;

}


// ===== COMPILED SASS (sm_100) =====

	.target	sm_100

	.elftype	@"ET_EXEC"


//--------------------- .note.nv.tkinfo           --------------------------
	.section	.note.nv.tkinfo,"",@"SHT_NOTE"
	.sectionflags	@"SHF_NOTE_NV_TKINFO"
	.tkinfo
        /*0018*/ 	.word	0x00000002
        /*0030*/ 	.string	""
        /*0030*/ 	.string	"ptxas"
        /*0030*/ 	.string	"Cuda compilation tools, release 13.0, V13.0.88"
        /*0030*/ 	.string	"Build cuda_13.0.r13.0/compiler.36424714_0"
        /*0030*/ 	.string	"-arch sm_100 -m 64 "



//--------------------- .note.nv.cuinfo           --------------------------
	.section	.note.nv.cuinfo,"",@"SHT_NOTE"
	.sectionflags	@"SHF_NOTE_NV_CUINFO"
        /*0018*/ 	.short	0x0002
        /*001a*/ 	.short	0x0064
        /*001c*/ 	.short	0x0082
	.zero		2


//--------------------- .nv.info                  --------------------------
	.section	.nv.info,"",@"SHT_CUDA_INFO"
	.align	4


	//----- nvinfo : EIATTR_REGCOUNT
	.align		4
        /*0000*/ 	.byte	0x04, 0x2f
        /*0002*/ 	.short	(.L_1 - .L_0)
	.align		4
.L_0:
        /*0004*/ 	.word	index@(_ZN9alphazero4mcts22computeSparseUCBKernelEPKfPKiS2_S4_PKbPfPiS7_fiiii)
        /*0008*/ 	.word	0x00000012


	//----- nvinfo : EIATTR_FRAME_SIZE
	.align		4
.L_1:
        /*000c*/ 	.byte	0x04, 0x11
        /*000e*/ 	.short	(.L_3 - .L_2)
	.align		4
.L_2:
        /*0010*/ 	.word	index@($__internal_5_$__cuda_sm3x_div_rn_noftz_f32_slowpath)
        /*0014*/ 	.word	0x00000000


	//----- nvinfo : EIATTR_FRAME_SIZE
	.align		4
.L_3:
        /*0018*/ 	.byte	0x04, 0x11
        /*001a*/ 	.short	(.L_5 - .L_4)
	.align		4
.L_4:
        /*001c*/ 	.word	index@($__internal_4_$__cuda_sm20_sqrt_rn_f32_slowpath)
        /*0020*/ 	.word	0x00000000


	//----- nvinfo : EIATTR_FRAME_SIZE
	.align		4
.L_5:
        /*0024*/ 	.byte	0x04, 0x11
        /*0026*/ 	.short	(.L_7 - .L_6)
	.align		4
.L_6:
        /*0028*/ 	.word	index@(_ZN9alphazero4mcts22computeSparseUCBKernelEPKfPKiS2_S4_PKbPfPiS7_fiiii)
        /*002c*/ 	.word	0x00000000


	//----- nvinfo : EIATTR_REGCOUNT
	.align		4
.L_7:
        /*0030*/ 	.byte	0x04, 0x2f
        /*0032*/ 	.short	(.L_9 - .L_8)
	.align		4
.L_8:
        /*0034*/ 	.word	index@(_ZN9alphazero4mcts16computeUCBKernelEPKfPKiS2_S4_Pffiii)
        /*0038*/ 	.word	0x00000010


	//----- nvinfo : EIATTR_FRAME_SIZE
	.align		4
.L_9:
        /*003c*/ 	.byte	0x04, 0x11
        /*003e*/ 	.short	(.L_11 - .L_10)
	.align		4
.L_10:
        /*0040*/ 	.word	index@($__internal_3_$__cuda_sm3x_div_rn_noftz_f32_slowpath)
        /*0044*/ 	.word	0x00000000


	//----- nvinfo : EIATTR_FRAME_SIZE
	.align		4
.L_11:
        /*0048*/ 	.byte	0x04, 0x11
        /*004a*/ 	.short	(.L_13 - .L_12)
	.align		4
.L_12:
        /*004c*/ 	.word	index@($__internal_2_$__cuda_sm20_sqrt_rn_f32_slowpath)
        /*0050*/ 	.word	0x00000000


	//----- nvinfo : EIATTR_FRAME_SIZE
	.align		4
.L_13:
        /*0054*/ 	.byte	0x04, 0x11
        /*0056*/ 	.short	(.L_15 - .L_14)
	.align		4
.L_14:
        /*0058*/ 	.word	index@(_ZN9alphazero4mcts16computeUCBKernelEPKfPKiS2_S4_Pffiii)
        /*005c*/ 	.word	0x00000000


	//----- nvinfo : EIATTR_REGCOUNT
	.align		4
.L_15:
        /*0060*/ 	.byte	0x04, 0x2f
        /*0062*/ 	.short	(.L_17 - .L_16)
	.align		4
.L_16:
        /*0064*/ 	.word	index@(_ZN9alphazero4mcts22computeUCBSparseKernelEPKfPKiS4_S4_S2_S4_Pfffiii)
        /*0068*/ 	.word	0x00000010


	//----- nvinfo : EIATTR_FRAME_SIZE
	.align		4
.L_17:
        /*006c*/ 	.byte	0x04, 0x11
        /*006e*/ 	.short	(.L_19 - .L_18)
	.align		4
.L_18:
        /*0070*/ 	.word	index@($__internal_1_$__cuda_sm3x_div_rn_noftz_f32_slowpath)
        /*0074*/ 	.word	0x00000000


	//----- nvinfo : EIATTR_FRAME_SIZE
	.align		4
.L_19:
        /*0078*/ 	.byte	0x04, 0x11
        /*007a*/ 	.short	(.L_21 - .L_20)
	.align		4
.L_20:
        /*007c*/ 	.word	index@($__internal_0_$__cuda_sm20_sqrt_rn_f32_slowpath)
        /*0080*/ 	.word	0x00000000


	//----- nvinfo : EIATTR_FRAME_SIZE
	.align		4
.L_21:
        /*0084*/ 	.byte	0x04, 0x11
        /*0086*/ 	.short	(.L_23 - .L_22)
	.align		4
.L_22:
        /*0088*/ 	.word	index@(_ZN9alphazero4mcts22computeUCBSparseKernelEPKfPKiS4_S4_S2_S4_Pfffiii)
        /*008c*/ 	.word	0x00000000


	//----- nvinfo : EIATTR_REGCOUNT
	.align		4
.L_23:
        /*0090*/ 	.byte	0x04, 0x2f
        /*0092*/ 	.short	(.L_25 - .L_24)
	.align		4
.L_24:
        /*0094*/ 	.word	index@(_ZN9alphazero4mcts17selectPathsKernelEPKfPKbPiS5_iiiii)
        /*0098*/ 	.word	0x00000016


	//----- nvinfo : EIATTR_FRAME_SIZE
	.align		4
.L_25:
        /*009c*/ 	.byte	0x04, 0x11
        /*009e*/ 	.short	(.L_27 - .L_26)
	.align		4
.L_26:
        /*00a0*/ 	.word	index@(_ZN9alphazero4mcts17selectPathsKernelEPKfPKbPiS5_iiiii)
        /*00a4*/ 	.word	0x00000000


	//----- nvinfo : EIATTR_REGCOUNT
	.align		4
.L_27:
        /*00a8*/ 	.byte	0x04, 0x2f
        /*00aa*/ 	.short	(.L_29 - .L_28)
	.align		4
.L_28:
        /*00ac*/ 	.word	index@(_ZN9alphazero4mcts17batchBackupKernelEPfPiS2_PKfPKiiiii)
        /*00b0*/ 	.word	0x00000010


	//----- nvinfo : EIATTR_FRAME_SIZE
	.align		4
.L_29:
        /*00b4*/ 	.byte	0x04, 0x11
        /*00b6*/ 	.short	(.L_31 - .L_30)
	.align		4
.L_30:
        /*00b8*/ 	.word	index@(_ZN9alphazero4mcts17batchBackupKernelEPfPiS2_PKfPKiiiii)
        /*00bc*/ 	.word	0x00000000


	//----- nvinfo : EIATTR_REGCOUNT
	.align		4
.L_31:
        /*00c0*/ 	.byte	0x04, 0x2f
        /*00c2*/ 	.short	(.L_33 - .L_32)
	.align		4
.L_32:
        /*00c4*/ 	.word	index@(_ZN9alphazero4mcts20advancedBackupKernelEPfPiPKfPKiS6_iiii)
        /*00c8*/ 	.word	0x00000020


	//----- nvinfo : EIATTR_FRAME_SIZE
	.align		4
.L_33:
        /*00cc*/ 	.byte	0x04, 0x11
        /*00ce*/ 	.short	(.L_35 - .L_34)
	.align		4
.L_34:
        /*00d0*/ 	.word	index@(_ZN9alphazero4mcts20advancedBackupKernelEPfPiPKfPKiS6_iiii)
        /*00d4*/ 	.word	0x00000000


	//----- nvinfo : EIATTR_MIN_STACK_SIZE
	.align		4
.L_35:
        /*00d8*/ 	.byte	0x04, 0x12
        /*00da*/ 	.short	(.L_37 - .L_36)
	.align		4
.L_36:
        /*00dc*/ 	.word	index@(_ZN9alphazero4mcts20advancedBackupKernelEPfPiPKfPKiS6_iiii)
        /*00e0*/ 	.word	0x00000000


	//----- nvinfo : EIATTR_MIN_STACK_SIZE
	.align		4
.L_37:
        /*00e4*/ 	.byte	0x04, 0x12
        /*00e6*/ 	.short	(.L_39 - .L_38)
	.align		4
.L_38:
        /*00e8*/ 	.word	index@(_ZN9alphazero4mcts17batchBackupKernelEPfPiS2_PKfPKiiiii)
        /*00ec*/ 	.word	0x00000000


	//----- nvinfo : EIATTR_MIN_STACK_SIZE
	.align		4
.L_39:
        /*00f0*/ 	.byte	0x04, 0x12
        /*00f2*/ 	.short	(.L_41 - .L_40)
	.align		4
.L_40:
        /*00f4*/ 	.word	index@(_ZN9alphazero4mcts17selectPathsKernelEPKfPKbPiS5_iiiii)
        /*00f8*/ 	.word	0x00000000


	//----- nvinfo : EIATTR_MIN_STACK_SIZE
	.align		4
.L_41:
        /*00fc*/ 	.byte	0x04, 0x12
        /*00fe*/ 	.short	(.L_43 - .L_42)
	.align		4
.L_42:
        /*0100*/ 	.word	index@(_ZN9alphazero4mcts22computeUCBSparseKernelEPKfPKiS4_S4_S2_S4_Pfffiii)
        /*0104*/ 	.word	0x00000000


	//----- nvinfo : EIATTR_MIN_STACK_SIZE
	.align		4
.L_43:
        /*0108*/ 	.byte	0x04, 0x12
        /*010a*/ 	.short	(.L_45 - .L_44)
	.align		4
.L_44:
        /*010c*/ 	.word	index@(_ZN9alphazero4mcts16computeUCBKernelEPKfPKiS2_S4_Pffiii)
        /*0110*/ 	.word	0x00000000


	//----- nvinfo : EIATTR_MIN_STACK_SIZE
	.align		4
.L_45:
        /*0114*/ 	.byte	0x04, 0x12
        /*0116*/ 	.short	(.L_47 - .L_46)
	.align		4
.L_46:
        /*0118*/ 	.word	index@(_ZN9alphazero4mcts22computeSparseUCBKernelEPKfPKiS2_S4_PKbPfPiS7_fiiii)
        /*011c*/ 	.word	0x00000000
.L_47:


//--------------------- .nv.compat                --------------------------
	.section	.nv.compat,"",@"SHT_CUDA_COMPAT_INFO"
	.align	4
        /*0000*/ 	.byte	0x02, 0x09, 0x00, 0x00, 0x02, 0x02, 0x01, 0x00, 0x02, 0x05, 0x05, 0x00, 0x03, 0x07, 0x01, 0x01
        /*0010*/ 	.byte	0x02, 0x03, 0x00, 0x00, 0x02, 0x06, 0x01, 0x00, 0x04, 0x0b, 0x08, 0x00, 0x01, 0x00, 0x00, 0x00
        /*0020*/ 	.byte	0x00, 0x00, 0x00, 0x00


//--------------------- .nv.info._ZN9alphazero4mcts20advancedBackupKernelEPfPiPKfPKiS6_iiii --------------------------
	.section	.nv.info._ZN9alphazero4mcts20advancedBackupKernelEPfPiPKfPKiS6_iiii,"",@"SHT_CUDA_INFO"
	.sectionflags	@""
	.align	4


	//----- nvinfo : EIATTR_CUDA_API_VERSION
	.align		4
        /*0000*/ 	.byte	0x04, 0x37
        /*0002*/ 	.short	(.L_49 - .L_48)
.L_48:
        /*0004*/ 	.word	0x00000082


	//----- nvinfo : EIATTR_KPARAM_INFO
	.align		4
.L_49:
        /*0008*/ 	.byte	0x04, 0x17
        /*000a*/ 	.short	(.L_51 - .L_50)
.L_50:
        /*000c*/ 	.word	0x00000000
        /*0010*/ 	.short	0x0008
        /*0012*/ 	.short	0x0034
        /*0014*/ 	.byte	0x00, 0xf0, 0x11, 0x00


	//----- nvinfo : EIATTR_KPARAM_INFO
	.align		4
.L_51:
        /*0018*/ 	.byte	0x04, 0x17
        /*001a*/ 	.short	(.L_53 - .L_52)
.L_52:
        /*001c*/ 	.word	0x00000000
        /*0020*/ 	.short	0x0007
        /*0022*/ 	.short	0x0030
        /*0024*/ 	.byte	0x00, 0xf0, 0x11, 0x00


	//----- nvinfo : EIATTR_KPARAM_INFO
	.align		4
.L_53:
        /*0028*/ 	.byte	0x04, 0x17
        /*002a*/ 	.short	(.L_55 - .L_54)
.L_54:
        /*002c*/ 	.word	0x00000000
        /*0030*/ 	.short	0x0006
        /*0032*/ 	.short	0x002c
        /*0034*/ 	.byte	0x00, 0xf0, 0x11, 0x00


	//----- nvinfo : EIATTR_KPARAM_INFO
	.align		4
.L_55:
        /*0038*/ 	.byte	0x04, 0x17
        /*003a*/ 	.short	(.L_57 - .L_56)
.L_56:
        /*003c*/ 	.word	0x00000000
        /*0040*/ 	.short	0x0005
        /*0042*/ 	.short	0x0028
        /*0044*/ 	.byte	0x00, 0xf0, 0x11, 0x00


	//----- nvinfo : EIATTR_KPARAM_INFO
	.align		4
.L_57:
        /*0048*/ 	.byte	0x04, 0x17
        /*004a*/ 	.short	(.L_59 - .L_58)
.L_58:
        /*004c*/ 	.word	0x00000000
        /*0050*/ 	.short	0x0004
        /*0052*/ 	.short	0x0020
        /*0054*/ 	.byte	0x00, 0xf5, 0x21, 0x00


	//----- nvinfo : EIATTR_KPARAM_INFO
	.align		4
.L_59:
        /*0058*/ 	.byte	0x04, 0x17
        /*005a*/ 	.short	(.L_61 - .L_60)
.L_60:
        /*005c*/ 	.word	0x00000000
        /*0060*/ 	.short	0x0003
        /*0062*/ 	.short	0x0018
        /*0064*/ 	.byte	0x00, 0xf5, 0x21, 0x00


	//----- nvinfo : EIATTR_KPARAM_INFO
	.align		4
.L_61:
        /*0068*/ 	.byte	0x04, 0x17
        /*006a*/ 	.short	(.L_63 - .L_62)
.L_62:
        /*006c*/ 	.word	0x00000000
        /*0070*/ 	.short	0x0002
        /*0072*/ 	.short	0x0010
        /*0074*/ 	.byte	0x00, 0xf5, 0x21, 0x00


	//----- nvinfo : EIATTR_KPARAM_INFO
	.align		4
.L_63:
        /*0078*/ 	.byte	0x04, 0x17
        /*007a*/ 	.short	(.L_65 - .L_64)
.L_64:
        /*007c*/ 	.word	0x00000000
        /*0080*/ 	.short	0x0001
        /*0082*/ 	.short	0x0008
        /*0084*/ 	.byte	0x00, 0xf5, 0x21, 0x00


	//----- nvinfo : EIATTR_KPARAM_INFO
	.align		4
.L_65:
        /*0088*/ 	.byte	0x04, 0x17
        /*008a*/ 	.short	(.L_67 - .L_66)
.L_66:
        /*008c*/ 	.word	0x00000000
        /*0090*/ 	.short	0x0000
        /*0092*/ 	.short	0x0000
        /*0094*/ 	.byte	0x00, 0xf5, 0x21, 0x00


	//----- nvinfo : EIATTR_SPARSE_MMA_MASK
	.align		4
.L_67:
        /*0098*/ 	.byte	0x03, 0x50
        /*009a*/ 	.short	0x0000


	//----- nvinfo : EIATTR_MAXREG_COUNT
	.align		4
        /*009c*/ 	.byte	0x03, 0x1b
        /*009e*/ 	.short	0x00ff


	//----- nvinfo : EIATTR_MERCURY_ISA_VERSION
	.align		4
        /*00a0*/ 	.byte	0x03, 0x5f
        /*00a2*/ 	.short	0x0101


	//----- nvinfo : EIATTR_VRC_CTA_INIT_COUNT
	.align		4
        /*00a4*/ 	.byte	0x02, 0x4a
	.zero		1
	.zero		1


	//----- nvinfo : EIATTR_EXIT_INSTR_OFFSETS
	.align		4
        /*00a8*/ 	.byte	0x04, 0x1c
        /*00aa*/ 	.short	(.L_69 - .L_68)


	//   ....[0]....
.L_68:
        /*00ac*/ 	.word	0x00000080


	//   ....[1]....
        /*00b0*/ 	.word	0x000000f0


	//   ....[2]....
        /*00b4*/ 	.word	0x00000a00


	//   ....[3]....
        /*00b8*/ 	.word	0x00000fa0


	//   ....[4]....
        /*00bc*/ 	.word	0x000012c0


	//   ....[5]....
        /*00c0*/ 	.word	0x00001340


	//   ....[6]....
        /*00c4*/ 	.word	0x00001420


	//----- nvinfo : EIATTR_CRS_STACK_SIZE
	.align		4
.L_69:
        /*00c8*/ 	.byte	0x04, 0x1e
        /*00ca*/ 	.short	(.L_71 - .L_70)
.L_70:
        /*00cc*/ 	.word	0x00000000


	//----- nvinfo : EIATTR_CBANK_PARAM_SIZE
	.align		4
.L_71:
        /*00d0*/ 	.byte	0x03, 0x19
        /*00d2*/ 	.short	0x0038


	//----- nvinfo : EIATTR_PARAM_CBANK
	.align		4
        /*00d4*/ 	.byte	0x04, 0x0a
        /*00d6*/ 	.short	(.L_73 - .L_72)
	.align		4
.L_72:
        /*00d8*/ 	.word	index@(.nv.constant0._ZN9alphazero4mcts20advancedBackupKernelEPfPiPKfPKiS6_iiii)
        /*00dc*/ 	.short	0x0380
        /*00de*/ 	.short	0x0038


	//----- nvinfo : EIATTR_SW_WAR
	.align		4
.L_73:
        /*00e0*/ 	.byte	0x04, 0x36
        /*00e2*/ 	.short	(.L_75 - .L_74)
.L_74:
        /*00e4*/ 	.word	0x00000008
.L_75:


//--------------------- .nv.info._ZN9alphazero4mcts17batchBackupKernelEPfPiS2_PKfPKiiiii --------------------------
	.section	.nv.info._ZN9alphazero4mcts17batchBackupKernelEPfPiS2_PKfPKiiiii,"",@"SHT_CUDA_INFO"
	.sectionflags	@""
	.align	4


	//----- nvinfo : EIATTR_CUDA_API_VERSION
	.align		4
        /*0000*/ 	.byte	0x04, 0x37
        /*0002*/ 	.short	(.L_77 - .L_76)
.L_76:
        /*0004*/ 	.word	0x00000082


	//----- nvinfo : EIATTR_KPARAM_INFO
	.align		4
.L_77:
        /*0008*/ 	.byte	0x04, 0x17
        /*000a*/ 	.short	(.L_79 - .L_78)
.L_78:
        /*000c*/ 	.word	0x00000000
        /*0010*/ 	.short	0x0008
        /*0012*/ 	.short	0x0034
        /*0014*/ 	.byte	0x00, 0xf0, 0x11, 0x00


	//----- nvinfo : EIATTR_KPARAM_INFO
	.align		4
.L_79:
        /*0018*/ 	.byte	0x04, 0x17
        /*001a*/ 	.short	(.L_81 - .L_80)
.L_80:
        /*001c*/ 	.word	0x00000000
        /*0020*/ 	.short	0x0007
        /*0022*/ 	.short	0x0030
        /*0024*/ 	.byte	0x00, 0xf0, 0x11, 0x00


	//----- nvinfo : EIATTR_KPARAM_INFO
	.align		4
.L_81:
        /*0028*/ 	.byte	0x04, 0x17
        /*002a*/ 	.short	(.L_83 - .L_82)
.L_82:
        /*002c*/ 	.word	0x00000000
        /*0030*/ 	.short	0x0006
        /*0032*/ 	.short	0x002c
        /*0034*/ 	.byte	0x00, 0xf0, 0x11, 0x00


	//----- nvinfo : EIATTR_KPARAM_INFO
	.align		4
.L_83:
        /*0038*/ 	.byte	0x04, 0x17
        /*003a*/ 	.short	(.L_85 - .L_84)
.L_84:
        /*003c*/ 	.word	0x00000000
        /*0040*/ 	.short	0x0005
        /*0042*/ 	.short	0x0028
        /*0044*/ 	.byte	0x00, 0xf0, 0x11, 0x00


	//----- nvinfo : EIATTR_KPARAM_INFO
	.align		4
.L_85:
        /*0048*/ 	.byte	0x04, 0x17
        /*004a*/ 	.short	(.L_87 - .L_86)
.L_86:
        /*004c*/ 	.word	0x00000000
        /*0050*/ 	.short	0x0004
        /*0052*/ 	.short	0x0020
        /*0054*/ 	.byte	0x00, 0xf5, 0x21, 0x00


	//----- nvinfo : EIATTR_KPARAM_INFO
	.align		4
.L_87:
        /*0058*/ 	.byte	0x04, 0x17
        /*005a*/ 	.short	(.L_89 - .L_88)
.L_88:
        /*005c*/ 	.word	0x00000000
        /*0060*/ 	.short	0x0003
        /*0062*/ 	.short	0x0018
        /*0064*/ 	.byte	0x00, 0xf5, 0x21, 0x00


	//----- nvinfo : EIATTR_KPARAM_INFO
	.align		4
.L_89:
        /*0068*/ 	.byte	0x04, 0x17
        /*006a*/ 	.short	(.L_91 - .L_90)
.L_90:
        /*006c*/ 	.word	0x00000000
        /*0070*/ 	.short	0x0002
        /*0072*/ 	.short	0x0010
        /*0074*/ 	.byte	0x00, 0xf5, 0x21, 0x00


	//----- nvinfo : EIATTR_KPARAM_INFO
	.align		4
.L_91:
        /*0078*/ 	.byte	0x04, 0x17
        /*007a*/ 	.short	(.L_93 - .L_92)
.L_92:
        /*007c*/ 	.word	0x00000000
        /*0080*/ 	.short	0x0001
        /*0082*/ 	.short	0x0008
        /*0084*/ 	.byte	0x00, 0xf5, 0x21, 0x00


	//----- nvinfo : EIATTR_KPARAM_INFO
	.align		4
.L_93:
        /*0088*/ 	.byte	0x04, 0x17
        /*008a*/ 	.short	(.L_95 - .L_94)
.L_94:
        /*008c*/ 	.word	0x00000000
        /*0090*/ 	.short	0x0000
        /*0092*/ 	.short	0x0000
        /*0094*/ 	.byte	0x00, 0xf5, 0x21, 0x00


	//----- nvinfo : EIATTR_SPARSE_MMA_MASK
	.align		4
.L_95:
        /*0098*/ 	.byte	0x03, 0x50
        /*009a*/ 	.short	0x0000


	//----- nvinfo : EIATTR_MAXREG_COUNT
	.align		4
        /*009c*/ 	.byte	0x03, 0x1b
        /*009e*/ 	.short	0x00ff


	//----- nvinfo : EIATTR_MERCURY_ISA_VERSION
	.align		4
        /*00a0*/ 	.byte	0x03, 0x5f
        /*00a2*/ 	.short	0x0101


	//----- nvinfo : EIATTR_VRC_CTA_INIT_COUNT
	.align		4
        /*00a4*/ 	.byte	0x02, 0x4a
	.zero		1
	.zero		1


	//----- nvinfo : EIATTR_EXIT_INSTR_OFFSETS
	.align		4
        /*00a8*/ 	.byte	0x04, 0x1c
        /*00aa*/ 	.short	(.L_97 - .L_96)


	//   ....[0]....
.L_96:
        /*00ac*/ 	.word	0x00000070


	//   ....[1]....
        /*00b0*/ 	.word	0x00000110


	//   ....[2]....
        /*00b4*/ 	.word	0x00000270


	//----- nvinfo : EIATTR_CBANK_PARAM_SIZE
	.align		4
.L_97:
        /*00b8*/ 	.byte	0x03, 0x19
        /*00ba*/ 	.short	0x0038


	//----- nvinfo : EIATTR_PARAM_CBANK
	.align		4
        /*00bc*/ 	.byte	0x04, 0x0a
        /*00be*/ 	.short	(.L_99 - .L_98)
	.align		4
.L_98:
        /*00c0*/ 	.word	index@(.nv.constant0._ZN9alphazero4mcts17batchBackupKernelEPfPiS2_PKfPKiiiii)
        /*00c4*/ 	.short	0x0380
        /*00c6*/ 	.short	0x0038


	//----- nvinfo : EIATTR_SW_WAR
	.align		4
.L_99:
        /*00c8*/ 	.byte	0x04, 0x36
        /*00ca*/ 	.short	(.L_101 - .L_100)
.L_100:
        /*00cc*/ 	.word	0x00000008
.L_101:


//--------------------- .nv.info._ZN9alphazero4mcts17selectPathsKernelEPKfPKbPiS5_iiiii --------------------------
	.section	.nv.info._ZN9alphazero4mcts17selectPathsKernelEPKfPKbPiS5_iiiii,"",@"SHT_CUDA_INFO"
	.sectionflags	@""
	.align	4


	//----- nvinfo : EIATTR_CUDA_API_VERSION
	.align		4
        /*0000*/ 	.byte	0x04, 0x37
        /*0002*/ 	.short	(.L_103 - .L_102)
.L_102:
        /*0004*/ 	.word	0x00000082


	//----- nvinfo : EIATTR_KPARAM_INFO
	.align		4
.L_103:
        /*0008*/ 	.byte	0x04, 0x17
        /*000a*/ 	.short	(.L_105 - .L_104)
.L_104:
        /*000c*/ 	.word	0x00000000
        /*0010*/ 	.short	0x0008
        /*0012*/ 	.short	0x0030
        /*0014*/ 	.byte	0x00, 0xf0, 0x11, 0x00


	//----- nvinfo : EIATTR_KPARAM_INFO
	.align		4
.L_105:
        /*0018*/ 	.byte	0x04, 0x17
        /*001a*/ 	.short	(.L_107 - .L_106)
.L_106:
        /*001c*/ 	.word	0x00000000
        /*0020*/ 	.short	0x0007
        /*0022*/ 	.short	0x002c
        /*0024*/ 	.byte	0x00, 0xf0, 0x11, 0x00


	//----- nvinfo : EIATTR_KPARAM_INFO
	.align		4
.L_107:
        /*0028*/ 	.byte	0x04, 0x17
        /*002a*/ 	.short	(.L_109 - .L_108)
.L_108:
        /*002c*/ 	.word	0x00000000
        /*0030*/ 	.short	0x0006
        /*0032*/ 	.short	0x0028
        /*0034*/ 	.byte	0x00, 0xf0, 0x11, 0x00


	//----- nvinfo : EIATTR_KPARAM_INFO
	.align		4
.L_109:
        /*0038*/ 	.byte	0x04, 0x17
        /*003a*/ 	.short	(.L_111 - .L_110)
.L_110:
        /*003c*/ 	.word	0x00000000
        /*0040*/ 	.short	0x0005
        /*0042*/ 	.short	0x0024
        /*0044*/ 	.byte	0x00, 0xf0, 0x11, 0x00


	//----- nvinfo : EIATTR_KPARAM_INFO
	.align		4
.L_111:
        /*0048*/ 	.byte	0x04, 0x17
        /*004a*/ 	.short	(.L_113 - .L_112)
.L_112:
        /*004c*/ 	.word	0x00000000
        /*0050*/ 	.short	0x0004
        /*0052*/ 	.short	0x0020
        /*0054*/ 	.byte	0x00, 0xf0, 0x11, 0x00


	//----- nvinfo : EIATTR_KPARAM_INFO
	.align		4
.L_113:
        /*0058*/ 	.byte	0x04, 0x17
        /*005a*/ 	.short	(.L_115 - .L_114)
.L_114:
        /*005c*/ 	.word	0x00000000
        /*0060*/ 	.short	0x0003
        /*0062*/ 	.short	0x0018
        /*0064*/ 	.byte	0x00, 0xf5, 0x21, 0x00


	//----- nvinfo : EIATTR_KPARAM_INFO
	.align		4
.L_115:
        /*0068*/ 	.byte	0x04, 0x17
        /*006a*/ 	.short	(.L_117 - .L_116)
.L_116:
        /*006c*/ 	.word	0x00000000
        /*0070*/ 	.short	0x0002
        /*0072*/ 	.short	0x0010
        /*0074*/ 	.byte	0x00, 0xf5, 0x21, 0x00


	//----- nvinfo : EIATTR_KPARAM_INFO
	.align		4
.L_117:
        /*0078*/ 	.byte	0x04, 0x17
        /*007a*/ 	.short	(.L_119 - .L_118)
.L_118:
        /*007c*/ 	.word	0x00000000
        /*0080*/ 	.short	0x0001
        /*0082*/ 	.short	0x0008
        /*0084*/ 	.byte	0x00, 0xf5, 0x21, 0x00


	//----- nvinfo : EIATTR_KPARAM_INFO
	.align		4
.L_119:
        /*0088*/ 	.byte	0x04, 0x17
        /*008a*/ 	.short	(.L_121 - .L_120)
.L_120:
        /*008c*/ 	.word	0x00000000
        /*0090*/ 	.short	0x0000
        /*0092*/ 	.short	0x0000
        /*0094*/ 	.byte	0x00, 0xf5, 0x21, 0x00


	//----- nvinfo : EIATTR_SPARSE_MMA_MASK
	.align		4
.L_121:
        /*0098*/ 	.byte	0x03, 0x50
        /*009a*/ 	.short	0x0000


	//----- nvinfo : EIATTR_MAXREG_COUNT
	.align		4
        /*009c*/ 	.byte	0x03, 0x1b
        /*009e*/ 	.short	0x00ff


	//----- nvinfo : EIATTR_NUM_BARRIERS
	.align		4
        /*00a0*/ 	.byte	0x02, 0x4c
        /*00a2*/ 	.byte	0x01
	.zero		1


	//----- nvinfo : EIATTR_MERCURY_ISA_VERSION
	.align		4
        /*00a4*/ 	.byte	0x03, 0x5f
        /*00a6*/ 	.short	0x0101


	//----- nvinfo : EIATTR_COOP_GROUP_MASK_REGIDS
	.align		4
        /*00a8*/ 	.byte	0x04, 0x29
        /*00aa*/ 	.short	(.L_123 - .L_122)


	//   ....[0]....
.L_122:
        /*00ac*/ 	.word	0xffffffff


	//----- nvinfo : EIATTR_COOP_GROUP_INSTR_OFFSETS
	.align		4
.L_123:
        /*00b0*/ 	.byte	0x04, 0x28
        /*00b2*/ 	.short	(.L_125 - .L_124)


	//   ....[0]....
.L_124:
        /*00b4*/ 	.word	0x00000660


	//----- nvinfo : EIATTR_VRC_CTA_INIT_COUNT
	.align		4
.L_125:
        /*00b8*/ 	.byte	0x02, 0x4a
	.zero		1
	.zero		1


	//----- nvinfo : EIATTR_EXIT_INSTR_OFFSETS
	.align		4
        /*00bc*/ 	.byte	0x04, 0x1c
        /*00be*/ 	.short	(.L_127 - .L_126)


	//   ....[0]....
.L_126:
        /*00c0*/ 	.word	0x00000040


	//   ....[1]....
        /*00c4*/ 	.word	0x00000070


	//   ....[2]....
        /*00c8*/ 	.word	0x000006d0


	//----- nvinfo : EIATTR_CRS_STACK_SIZE
	.align		4
.L_127:
        /*00cc*/ 	.byte	0x04, 0x1e
        /*00ce*/ 	.short	(.L_129 - .L_128)
.L_128:
        /*00d0*/ 	.word	0x00000000


	//----- nvinfo : EIATTR_CBANK_PARAM_SIZE
	.align		4
.L_129:
        /*00d4*/ 	.byte	0x03, 0x19
        /*00d6*/ 	.short	0x0034


	//----- nvinfo : EIATTR_PARAM_CBANK
	.align		4
        /*00d8*/ 	.byte	0x04, 0x0a
        /*00da*/ 	.short	(.L_131 - .L_130)
	.align		4
.L_130:
        /*00dc*/ 	.word	index@(.nv.constant0._ZN9alphazero4mcts17selectPathsKernelEPKfPKbPiS5_iiiii)
        /*00e0*/ 	.short	0x0380
        /*00e2*/ 	.short	0x0034


	//----- nvinfo : EIATTR_SW_WAR
	.align		4
.L_131:
        /*00e4*/ 	.byte	0x04, 0x36
        /*00e6*/ 	.short	(.L_133 - .L_132)
.L_132:
        /*00e8*/ 	.word	0x00000008
.L_133:


//--------------------- .nv.info._ZN9alphazero4mcts22computeUCBSparseKernelEPKfPKiS4_S4_S2_S4_Pfffiii --------------------------
	.section	.nv.info._ZN9alphazero4mcts22computeUCBSparseKernelEPKfPKiS4_S4_S2_S4_Pfffiii,"",@"SHT_CUDA_INFO"
	.sectionflags	@""
	.align	4


	//----- nvinfo : EIATTR_CUDA_API_VERSION
	.align		4
        /*0000*/ 	.byte	0x04, 0x37
        /*0002*/ 	.short	(.L_135 - .L_134)
.L_134:
        /*0004*/ 	.word	0x00000082


	//----- nvinfo : EIATTR_KPARAM_INFO
	.align		4
.L_135:
        /*0008*/ 	.byte	0x04, 0x17
        /*000a*/ 	.short	(.L_137 - .L_136)
.L_136:
        /*000c*/ 	.word	0x00000000
        /*0010*/ 	.short	0x000b
        /*0012*/ 	.short	0x0048
        /*0014*/ 	.byte	0x00, 0xf0, 0x11, 0x00


	//----- nvinfo : EIATTR_KPARAM_INFO
	.align		4
.L_137:
        /*0018*/ 	.byte	0x04, 0x17
        /*001a*/ 	.short	(.L_139 - .L_138)
.L_138:
        /*001c*/ 	.word	0x00000000
        /*0020*/ 	.short	0x000a
        /*0022*/ 	.short	0x0044
        /*0024*/ 	.byte	0x00, 0xf0, 0x11, 0x00


	//----- nvinfo : EIATTR_KPARAM_INFO
	.align		4
.L_139:
        /*0028*/ 	.byte	0x04, 0x17
        /*002a*/ 	.short	(.L_141 - .L_140)
.L_140:
        /*002c*/ 	.word	0x00000000
        /*0030*/ 	.short	0x0009
        /*0032*/ 	.short	0x0040
        /*0034*/ 	.byte	0x00, 0xf0, 0x11, 0x00


	//----- nvinfo : EIATTR_KPARAM_INFO
	.align		4
.L_141:
        /*0038*/ 	.byte	0x04, 0x17
        /*003a*/ 	.short	(.L_143 - .L_142)
.L_142:
        /*003c*/ 	.word	0x00000000
        /*0040*/ 	.short	0x0008
        /*0042*/ 	.short	0x003c
        /*0044*/ 	.byte	0x00, 0xf0, 0x11, 0x00


	//----- nvinfo : EIATTR_KPARAM_INFO
	.align		4
.L_143:
        /*0048*/ 	.byte	0x04, 0x17
        /*004a*/ 	.short	(.L_145 - .L_144)
.L_144:
        /*004c*/ 	.word	0x00000000
        /*0050*/ 	.short	0x0007
        /*0052*/ 	.short	0x0038
        /*0054*/ 	.byte	0x00, 0xf0, 0x11, 0x00


	//----- nvinfo : EIATTR_KPARAM_INFO
	.align		4
.L_145:
        /*0058*/ 	.byte	0x04, 0x17
        /*005a*/ 	.short	(.L_147 - .L_146)
.L_146:
        /*005c*/ 	.word	0x00000000
        /*0060*/ 	.short	0x0006
        /*0062*/ 	.short	0x0030
        /*0064*/ 	.byte	0x00, 0xf5, 0x21, 0x00


	//----- nvinfo : EIATTR_KPARAM_INFO
	.align		4
.L_147:
        /*0068*/ 	.byte	0x04, 0x17
        /*006a*/ 	.short	(.L_149 - .L_148)
.L_148:
        /*006c*/ 	.word	0x00000000
        /*0070*/ 	.short	0x0005
        /*0072*/ 	.short	0x0028
        /*0074*/ 	.byte	0x00, 0xf5, 0x21, 0x00


	//----- nvinfo : EIATTR_KPARAM_INFO
	.align		4
.L_149:
        /*0078*/ 	.byte	0x04, 0x17
        /*007a*/ 	.short	(.L_151 - .L_150)
.L_150:
        /*007c*/ 	.word	0x00000000
        /*0080*/ 	.short	0x0004
        /*0082*/ 	.short	0x0020
        /*0084*/ 	.byte	0x00, 0xf5, 0x21, 0x00


	//----- nvinfo : EIATTR_KPARAM_INFO
	.align		4
.L_151:
        /*0088*/ 	.byte	0x04, 0x17
        /*008a*/ 	.short	(.L_153 - .L_152)
.L_152:
        /*008c*/ 	.word	0x00000000
        /*0090*/ 	.short	0x0003
        /*0092*/ 	.short	0x0018
        /*0094*/ 	.byte	0x00, 0xf5, 0x21, 0x00


	//----- nvinfo : EIATTR_KPARAM_INFO
	.align		4
.L_153:
        /*0098*/ 	.byte	0x04, 0x17
        /*009a*/ 	.short	(.L_155 - .L_154)
.L_154:
        /*009c*/ 	.word	0x00000000
        /*00a0*/ 	.short	0x0002
        /*00a2*/ 	.short	0x0010
        /*00a4*/ 	.byte	0x00, 0xf5, 0x21, 0x00


	//----- nvinfo : EIATTR_KPARAM_INFO
	.align		4
.L_155:
        /*00a8*/ 	.byte	0x04, 0x17
        /*00aa*/ 	.short	(.L_157 - .L_156)
.L_156:
        /*00ac*/ 	.word	0x00000000
        /*00b0*/ 	.short	0x0001
        /*00b2*/ 	.short	0x0008
        /*00b4*/ 	.byte	0x00, 0xf5, 0x21, 0x00


	//----- nvinfo : EIATTR_KPARAM_INFO
	.align		4
.L_157:
        /*00b8*/ 	.byte	0x04, 0x17
        /*00ba*/ 	.short	(.L_159 - .L_158)
.L_158:
        /*00bc*/ 	.word	0x00000000
        /*00c0*/ 	.short	0x0000
        /*00c2*/ 	.short	0x0000
        /*00c4*/ 	.byte	0x00, 0xf5, 0x21, 0x00


	//----- nvinfo : EIATTR_SPARSE_MMA_MASK
	.align		4
.L_159:
        /*00c8*/ 	.byte	0x03, 0x50
        /*00ca*/ 	.short	0x0000


	//----- nvinfo : EIATTR_MAXREG_COUNT
	.align		4
        /*00cc*/ 	.byte	0x03, 0x1b
        /*00ce*/ 	.short	0x00ff


	//----- nvinfo : EIATTR_MERCURY_ISA_VERSION
	.align		4
        /*00d0*/ 	.byte	0x03, 0x5f
        /*00d2*/ 	.short	0x0101


	//----- nvinfo : EIATTR_VRC_CTA_INIT_COUNT
	.align		4
        /*00d4*/ 	.byte	0x02, 0x4a
	.zero		1
	.zero		1


	//----- nvinfo : EIATTR_EXIT_INSTR_OFFSETS
	.align		4
        /*00d8*/ 	.byte	0x04, 0x1c
        /*00da*/ 	.short	(.L_161 - .L_160)


	//   ....[0]....
.L_160:
        /*00dc*/ 	.word	0x00000210


	//   ....[1]....
        /*00e0*/ 	.word	0x000007e0


	//----- nvinfo : EIATTR_CRS_STACK_SIZE
	.align		4
.L_161:
        /*00e4*/ 	.byte	0x04, 0x1e
        /*00e6*/ 	.short	(.L_163 - .L_162)
.L_162:
        /*00e8*/ 	.word	0x00000000


	//----- nvinfo : EIATTR_CBANK_PARAM_SIZE
	.align		4
.L_163:
        /*00ec*/ 	.byte	0x03, 0x19
        /*00ee*/ 	.short	0x004c


	//----- nvinfo : EIATTR_PARAM_CBANK
	.align		4
        /*00f0*/ 	.byte	0x04, 0x0a
        /*00f2*/ 	.short	(.L_165 - .L_164)
	.align		4
.L_164:
        /*00f4*/ 	.word	index@(.nv.constant0._ZN9alphazero4mcts22computeUCBSparseKernelEPKfPKiS4_S4_S2_S4_Pfffiii)
        /*00f8*/ 	.short	0x0380
        /*00fa*/ 	.short	0x004c


	//----- nvinfo : EIATTR_SW_WAR
	.align		4
.L_165:
        /*00fc*/ 	.byte	0x04, 0x36
        /*00fe*/ 	.short	(.L_167 - .L_166)
.L_166:
        /*0100*/ 	.word	0x00000008
.L_167:


//--------------------- .nv.info._ZN9alphazero4mcts16computeUCBKernelEPKfPKiS2_S4_Pffiii --------------------------
	.section	.nv.info._ZN9alphazero4mcts16computeUCBKernelEPKfPKiS2_S4_Pffiii,"",@"SHT_CUDA_INFO"
	.sectionflags	@""
	.align	4


	//----- nvinfo : EIATTR_CUDA_API_VERSION
	.align		4
        /*0000*/ 	.byte	0x04, 0x37
        /*0002*/ 	.short	(.L_169 - .L_168)
.L_168:
        /*0004*/ 	.word	0x00000082


	//----- nvinfo : EIATTR_KPARAM_INFO
	.align		4
.L_169:
        /*0008*/ 	.byte	0x04, 0x17
        /*000a*/ 	.short	(.L_171 - .L_170)
.L_170:
        /*000c*/ 	.word	0x00000000
        /*0010*/ 	.short	0x0008
        /*0012*/ 	.short	0x0034
        /*0014*/ 	.byte	0x00, 0xf0, 0x11, 0x00


	//----- nvinfo : EIATTR_KPARAM_INFO
	.align		4
.L_171:
        /*0018*/ 	.byte	0x04, 0x17
        /*001a*/ 	.short	(.L_173 - .L_172)
.L_172:
        /*001c*/ 	.word	0x00000000
        /*0020*/ 	.short	0x0007
        /*0022*/ 	.short	0x0030
        /*0024*/ 	.byte	0x00, 0xf0, 0x11, 0x00


	//----- nvinfo : EIATTR_KPARAM_INFO
	.align		4
.L_173:
        /*0028*/ 	.byte	0x04, 0x17
        /*002a*/ 	.short	(.L_175 - .L_174)
.L_174:
        /*002c*/ 	.word	0x00000000
        /*0030*/ 	.short	0x0006
        /*0032*/ 	.short	0x002c
        /*0034*/ 	.byte	0x00, 0xf0, 0x11, 0x00


	//----- nvinfo : EIATTR_KPARAM_INFO
	.align		4
.L_175:
        /*0038*/ 	.byte	0x04, 0x17
        /*003a*/ 	.short	(.L_177 - .L_176)
.L_176:
        /*003c*/ 	.word	0x00000000
        /*0040*/ 	.short	0x0005
        /*0042*/ 	.short	0x0028
        /*0044*/ 	.byte	0x00, 0xf0, 0x11, 0x00


	//----- nvinfo : EIATTR_KPARAM_INFO
	.align		4
.L_177:
        /*0048*/ 	.byte	0x04, 0x17
        /*004a*/ 	.short	(.L_179 - .L_178)
.L_178:
        /*004c*/ 	.word	0x00000000
        /*0050*/ 	.short	0x0004
        /*0052*/ 	.short	0x0020
        /*0054*/ 	.byte	0x00, 0xf5, 0x21, 0x00


	//----- nvinfo : EIATTR_KPARAM_INFO
	.align		4
.L_179:
        /*0058*/ 	.byte	0x04, 0x17
        /*005a*/ 	.short	(.L_181 - .L_180)
.L_180:
        /*005c*/ 	.word	0x00000000
        /*0060*/ 	.short	0x0003
        /*0062*/ 	.short	0x0018
        /*0064*/ 	.byte	0x00, 0xf5, 0x21, 0x00


	//----- nvinfo : EIATTR_KPARAM_INFO
	.align		4
.L_181:
        /*0068*/ 	.byte	0x04, 0x17
        /*006a*/ 	.short	(.L_183 - .L_182)
.L_182:
        /*006c*/ 	.word	0x00000000
        /*0070*/ 	.short	0x0002
        /*0072*/ 	.short	0x0010
        /*0074*/ 	.byte	0x00, 0xf5, 0x21, 0x00


	//----- nvinfo : EIATTR_KPARAM_INFO
	.align		4
.L_183:
        /*0078*/ 	.byte	0x04, 0x17
        /*007a*/ 	.short	(.L_185 - .L_184)
.L_184:
        /*007c*/ 	.word	0x00000000
        /*0080*/ 	.short	0x0001
        /*0082*/ 	.short	0x0008
        /*0084*/ 	.byte	0x00, 0xf5, 0x21, 0x00


	//----- nvinfo : EIATTR_KPARAM_INFO
	.align		4
.L_185:
        /*0088*/ 	.byte	0x04, 0x17
        /*008a*/ 	.short	(.L_187 - .L_186)
.L_186:
        /*008c*/ 	.word	0x00000000
        /*0090*/ 	.short	0x0000
        /*0092*/ 	.short	0x0000
        /*0094*/ 	.byte	0x00, 0xf5, 0x21, 0x00


	//----- nvinfo : EIATTR_SPARSE_MMA_MASK
	.align		4
.L_187:
        /*0098*/ 	.byte	0x03, 0x50
        /*009a*/ 	.short	0x0000


	//----- nvinfo : EIATTR_MAXREG_COUNT
	.align		4
        /*009c*/ 	.byte	0x03, 0x1b
        /*009e*/ 	.short	0x00ff


	//----- nvinfo : EIATTR_MERCURY_ISA_VERSION
	.align		4
        /*00a0*/ 	.byte	0x03, 0x5f
        /*00a2*/ 	.short	0x0101


	//----- nvinfo : EIATTR_VRC_CTA_INIT_COUNT
	.align		4
        /*00a4*/ 	.byte	0x02, 0x4a
	.zero		1
	.zero		1


	//----- nvinfo : EIATTR_EXIT_INSTR_OFFSETS
	.align		4
        /*00a8*/ 	.byte	0x04, 0x1c
        /*00aa*/ 	.short	(.L_189 - .L_188)


	//   ....[0]....
.L_188:
        /*00ac*/ 	.word	0x000000a0


	//   ....[1]....
        /*00b0*/ 	.word	0x00000540


	//----- nvinfo : EIATTR_CRS_STACK_SIZE
	.align		4
.L_189:
        /*00b4*/ 	.byte	0x04, 0x1e
        /*00b6*/ 	.short	(.L_191 - .L_190)
.L_190:
        /*00b8*/ 	.word	0x00000000


	//----- nvinfo : EIATTR_CBANK_PARAM_SIZE
	.align		4
.L_191:
        /*00bc*/ 	.byte	0x03, 0x19
        /*00be*/ 	.short	0x0038


	//----- nvinfo : EIATTR_PARAM_CBANK
	.align		4
        /*00c0*/ 	.byte	0x04, 0x0a
        /*00c2*/ 	.short	(.L_193 - .L_192)
	.align		4
.L_192:
        /*00c4*/ 	.word	index@(.nv.constant0._ZN9alphazero4mcts16computeUCBKernelEPKfPKiS2_S4_Pffiii)
        /*00c8*/ 	.short	0x0380
        /*00ca*/ 	.short	0x0038


	//----- nvinfo : EIATTR_SW_WAR
	.align		4
.L_193:
        /*00cc*/ 	.byte	0x04, 0x36
        /*00ce*/ 	.short	(.L_195 - .L_194)
.L_194:
        /*00d0*/ 	.word	0x00000008
.L_195:


//--------------------- .nv.info._ZN9alphazero4mcts22computeSparseUCBKernelEPKfPKiS2_S4_PKbPfPiS7_fiiii --------------------------
	.section	.nv.info._ZN9alphazero4mcts22computeSparseUCBKernelEPKfPKiS2_S4_PKbPfPiS7_fiiii,"",@"SHT_CUDA_INFO"
	.sectionflags	@""
	.align	4


	//----- nvinfo : EIATTR_CUDA_API_VERSION
	.align		4
        /*0000*/ 	.byte	0x04, 0x37
        /*0002*/ 	.short	(.L_197 - .L_196)
.L_196:
        /*0004*/ 	.word	0x00000082


	//----- nvinfo : EIATTR_KPARAM_INFO
	.align		4
.L_197:
        /*0008*/ 	.byte	0x04, 0x17
        /*000a*/ 	.short	(.L_199 - .L_198)
.L_198:
        /*000c*/ 	.word	0x00000000
        /*0010*/ 	.short	0x000c
        /*0012*/ 	.short	0x0050
        /*0014*/ 	.byte	0x00, 0xf0, 0x11, 0x00


	//----- nvinfo : EIATTR_KPARAM_INFO
	.align		4
.L_199:
        /*0018*/ 	.byte	0x04, 0x17
        /*001a*/ 	.short	(.L_201 - .L_200)
.L_200:
        /*001c*/ 	.word	0x00000000
        /*0020*/ 	.short	0x000b
        /*0022*/ 	.short	0x004c
        /*0024*/ 	.byte	0x00, 0xf0, 0x11, 0x00


	//----- nvinfo : EIATTR_KPARAM_INFO
	.align		4
.L_201:
        /*0028*/ 	.byte	0x04, 0x17
        /*002a*/ 	.short	(.L_203 - .L_202)
.L_202:
        /*002c*/ 	.word	0x00000000
        /*0030*/ 	.short	0x000a
        /*0032*/ 	.short	0x0048
        /*0034*/ 	.byte	0x00, 0xf0, 0x11, 0x00


	//----- nvinfo : EIATTR_KPARAM_INFO
	.align		4
.L_203:
        /*0038*/ 	.byte	0x04, 0x17
        /*003a*/ 	.short	(.L_205 - .L_204)
.L_204:
        /*003c*/ 	.word	0x00000000
        /*0040*/ 	.short	0x0009
        /*0042*/ 	.short	0x0044
        /*0044*/ 	.byte	0x00, 0xf0, 0x11, 0x00


	//----- nvinfo : EIATTR_KPARAM_INFO
	.align		4
.L_205:
        /*0048*/ 	.byte	0x04, 0x17
        /*004a*/ 	.short	(.L_207 - .L_206)
.L_206:
        /*004c*/ 	.word	0x00000000
        /*0050*/ 	.short	0x0008
        /*0052*/ 	.short	0x0040
        /*0054*/ 	.byte	0x00, 0xf0, 0x11, 0x00


	//----- nvinfo : EIATTR_KPARAM_INFO
	.align		4
.L_207:
        /*0058*/ 	.byte	0x04, 0x17
        /*005a*/ 	.short	(.L_209 - .L_208)
.L_208:
        /*005c*/ 	.word	0x00000000
        /*0060*/ 	.short	0x0007
        /*0062*/ 	.short	0x0038
        /*0064*/ 	.byte	0x00, 0xf5, 0x21, 0x00


	//----- nvinfo : EIATTR_KPARAM_INFO
	.align		4
.L_209:
        /*0068*/ 	.byte	0x04, 0x17
        /*006a*/ 	.short	(.L_211 - .L_210)
.L_210:
        /*006c*/ 	.word	0x00000000
        /*0070*/ 	.short	0x0006
        /*0072*/ 	.short	0x0030
        /*0074*/ 	.byte	0x00, 0xf5, 0x21, 0x00


	//----- nvinfo : EIATTR_KPARAM_INFO
	.align		4
.L_211:
        /*0078*/ 	.byte	0x04, 0x17
        /*007a*/ 	.short	(.L_213 - .L_212)
.L_212:
        /*007c*/ 	.word	0x00000000
        /*0080*/ 	.short	0x0005
        /*0082*/ 	.short	0x0028
        /*0084*/ 	.byte	0x00, 0xf5, 0x21, 0x00


	//----- nvinfo : EIATTR_KPARAM_INFO
	.align		4
.L_213:
        /*0088*/ 	.byte	0x04, 0x17
        /*008a*/ 	.short	(.L_215 - .L_214)
.L_214:
        /*008c*/ 	.word	0x00000000
        /*0090*/ 	.short	0x0004
        /*0092*/ 	.short	0x0020
        /*0094*/ 	.byte	0x00, 0xf5, 0x21, 0x00


	//----- nvinfo : EIATTR_KPARAM_INFO
	.align		4
.L_215:
        /*0098*/ 	.byte	0x04, 0x17
        /*009a*/ 	.short	(.L_217 - .L_216)
.L_216:
        /*009c*/ 	.word	0x00000000
        /*00a0*/ 	.short	0x0003
        /*00a2*/ 	.short	0x0018
        /*00a4*/ 	.byte	0x00, 0xf5, 0x21, 0x00


	//----- nvinfo : EIATTR_KPARAM_INFO
	.align		4
.L_217:
        /*00a8*/ 	.byte	0x04, 0x17
        /*00aa*/ 	.short	(.L_219 - .L_218)
.L_218:
        /*00ac*/ 	.word	0x00000000
        /*00b0*/ 	.short	0x0002
        /*00b2*/ 	.short	0x0010
        /*00b4*/ 	.byte	0x00, 0xf5, 0x21, 0x00


	//----- nvinfo : EIATTR_KPARAM_INFO
	.align		4
.L_219:
        /*00b8*/ 	.byte	0x04, 0x17
        /*00ba*/ 	.short	(.L_221 - .L_220)
.L_220:
        /*00bc*/ 	.word	0x00000000
        /*00c0*/ 	.short	0x0001
        /*00c2*/ 	.short	0x0008
        /*00c4*/ 	.byte	0x00, 0xf5, 0x21, 0x00


	//----- nvinfo : EIATTR_KPARAM_INFO
	.align		4
.L_221:
        /*00c8*/ 	.byte	0x04, 0x17
        /*00ca*/ 	.short	(.L_223 - .L_222)
.L_222:
        /*00cc*/ 	.word	0x00000000
        /*00d0*/ 	.short	0x0000
        /*00d2*/ 	.short	0x0000
        /*00d4*/ 	.byte	0x00, 0xf5, 0x21, 0x00


	//----- nvinfo : EIATTR_SPARSE_MMA_MASK
	.align		4
.L_223:
        /*00d8*/ 	.byte	0x03, 0x50
        /*00da*/ 	.short	0x0000


	//----- nvinfo : EIATTR_MAXREG_COUNT
	.align		4
        /*00dc*/ 	.byte	0x03, 0x1b
        /*00de*/ 	.short	0x00ff


	//----- nvinfo : EIATTR_MERCURY_ISA_VERSION
	.align		4
        /*00e0*/ 	.byte	0x03, 0x5f
        /*00e2*/ 	.short	0x0101


	//----- nvinfo : EIATTR_VRC_CTA_INIT_COUNT
	.align		4
        /*00e4*/ 	.byte	0x02, 0x4a
	.zero		1
	.zero		1


	//----- nvinfo : EIATTR_EXIT_INSTR_OFFSETS
	.align		4
        /*00e8*/ 	.byte	0x04, 0x1c
        /*00ea*/ 	.short	(.L_225 - .L_224)


	//   ....[0]....
.L_224:
        /*00ec*/ 	.word	0x000002e0


	//   ....[1]....
        /*00f0*/ 	.word	0x00000650


	//   ....[2]....
        /*00f4*/ 	.word	0x00000970


	//----- nvinfo : EIATTR_CRS_STACK_SIZE
	.align		4
.L_225:
        /*00f8*/ 	.byte	0x04, 0x1e
        /*00fa*/ 	.short	(.L_227 - .L_226)
.L_226:
        /*00fc*/ 	.word	0x00000000


	//----- nvinfo : EIATTR_CBANK_PARAM_SIZE
	.align		4
.L_227:
        /*0100*/ 	.byte	0x03, 0x19
        /*0102*/ 	.short	0x0054


	//----- nvinfo : EIATTR_PARAM_CBANK
	.align		4
        /*0104*/ 	.byte	0x04, 0x0a
        /*0106*/ 	.short	(.L_229 - .L_228)
	.align		4
.L_228:
        /*0108*/ 	.word	index@(.nv.constant0._ZN9alphazero4mcts22computeSparseUCBKernelEPKfPKiS2_S4_PKbPfPiS7_fiiii)
        /*010c*/ 	.short	0x0380
        /*010e*/ 	.short	0x0054


	//----- nvinfo : EIATTR_SW_WAR
	.align		4
.L_229:
        /*0110*/ 	.byte	0x04, 0x36
        /*0112*/ 	.short	(.L_231 - .L_230)
.L_230:
        /*0114*/ 	.word	0x00000008
.L_231:


//--------------------- .nv.callgraph             --------------------------
	.section	.nv.callgraph,"",@"SHT_CUDA_CALLGRAPH"
	.align	4
	.sectionentsize	8
	.align		4
        /*0000*/ 	.word	0x00000000
	.align		4
        /*0004*/ 	.word	0xffffffff
	.align		4
        /*0008*/ 	.word	0x00000000
	.align		4
        /*000c*/ 	.word	0xfffffffe
	.align		4
        /*0010*/ 	.word	0x00000000
	.align		4
        /*0014*/ 	.word	0xfffffffd
	.align		4
        /*0018*/ 	.word	0x00000000
	.align		4
        /*001c*/ 	.word	0xfffffffc


//--------------------- .text._ZN9alphazero4mcts20advancedBackupKernelEPfPiPKfPKiS6_iiii --------------------------
	.section	.text._ZN9alphazero4mcts20advancedBackupKernelEPfPiPKfPKiS6_iiii,"ax",@progbits
	.align	128
        .global         _ZN9alphazero4mcts20advancedBackupKernelEPfPiPKfPKiS6_iiii
        .type           _ZN9alphazero4mcts20advancedBackupKernelEPfPiPKfPKiS6_iiii,@function
        .size           _ZN9alphazero4mcts20advancedBackupKernelEPfPiPKfPKiS6_iiii,(.L_x_116 - _ZN9alphazero4mcts20advancedBackupKernelEPfPiPKfPKiS6_iiii)
        .other          _ZN9alphazero4mcts20advancedBackupKernelEPfPiPKfPKiS6_iiii,@"STO_CUDA_ENTRY STV_DEFAULT"
_ZN9alphazero4mcts20advancedBackupKernelEPfPiPKfPKiS6_iiii:
.text._ZN9alphazero4mcts20advancedBackupKernelEPfPiPKfPKiS6_iiii:
[----:B------:R-:W-:Y:S01]  /*0000*/  LDC R1, c[0x0][0x37c] ;  /* 0x0000df00ff017b82 */ /* 0x000fe20000000800 */
[----:B------:R-:W0:Y:S07]  /*0010*/  S2R R11, SR_TID.X ;  /* 0x00000000000b7919 */ /* 0x000e2e0000002100 */
[----:B------:R-:W0:Y:S01]  /*0020*/  S2UR UR4, SR_CTAID.X ;  /* 0x00000000000479c3 */ /* 0x000e220000002500 */
[----:B------:R-:W1:Y:S07]  /*0030*/  LDCU UR5, c[0x0][0x3a8] ;  /* 0x00007500ff0577ac */ /* 0x000e6e0008000800 */
[----:B------:R-:W0:Y:S02]  /*0040*/  LDC R0, c[0x0][0x360] ;  /* 0x0000d800ff007b82 */ /* 0x000e240000000800 */
[----:B0-----:R-:W-:-:S05]  /*0050*/  IMAD R0, R0, UR4, R11 ;  /* 0x0000000400007c24 */ /* 0x001fca000f8e020b */
[----:B------:R-:W-:-:S04]  /*0060*/  SHF.R.U32.HI R0, RZ, 0x5, R0 ;  /* 0x00000005ff007819 */ /* 0x000fc80000011600 */
[----:B-1----:R-:W-:-:S13]  /*0070*/  ISETP.GE.AND P0, PT, R0, UR5, PT ;  /* 0x0000000500007c0c */ /* 0x002fda000bf06270 */
[----:B------:R-:W-:Y:S05]  /*0080*/  @P0 EXIT ;  /* 0x000000000000094d */ /* 0x000fea0003800000 */
[----:B------:R-:W0:Y:S01]  /*0090*/  LDC.64 R2, c[0x0][0x3a0] ;  /* 0x0000e800ff027b82 */ /* 0x000e220000000a00 */
[----:B------:R-:W1:Y:S01]  /*00a0*/  LDCU.64 UR4, c[0x0][0x358] ;  /* 0x00006b00ff0477ac */ /* 0x000e620008000a00 */
[----:B0-----:R-:W-:-:S05]  /*00b0*/  IMAD.WIDE.U32 R2, R0, 0x4, R2 ;  /* 0x0000000400027825 */ /* 0x001fca00078e0002 */
[----:B-1----:R0:W2:Y:S02]  /*00c0*/  LDG.E.CONSTANT R4, desc[UR4][R2.64] ;  /* 0x0000000402047981 */ /* 0x0020a4000c1e9900 */
[----:B0-----:R-:W-:-:S04]  /*00d0*/  LOP3.LUT R3, R11, 0x1f, RZ, 0xc0, !PT ;  /* 0x0000001f0b037812 */ /* 0x001fc800078ec0ff */
[----:B--2---:R-:W-:-:S13]  /*00e0*/  ISETP.GE.AND P0, PT, R3, R4, PT ;  /* 0x000000040300720c */ /* 0x004fda0003f06270 */
[----:B------:R-:W-:Y:S05]  /*00f0*/  @P0 EXIT ;  /* 0x000000000000094d */ /* 0x000fea0003800000 */
[----:B------:R-:W0:Y:S01]  /*0100*/  LDC.64 R8, c[0x0][0x390] ;  /* 0x0000e400ff087b82 */ /* 0x000e220000000a00 */
[----:B------:R-:W1:Y:S01]  /*0110*/  LDCU UR6, c[0x0][0x3b4] ;  /* 0x00007680ff0677ac */ /* 0x000e620008000800 */
[----:B------:R-:W-:Y:S01]  /*0120*/  LOP3.LUT R5, RZ, R3, RZ, 0x33, !PT ;  /* 0x00000003ff057212 */ /* 0x000fe200078e33ff */
[----:B------:R-:W2:Y:S03]  /*0130*/  LDCU UR7, c[0x0][0x3ac] ;  /* 0x00007580ff0777ac */ /* 0x000ea60008000800 */
[----:B------:R-:W-:Y:S01]  /*0140*/  IADD3 R4, PT, PT, R4, R5, RZ ;  /* 0x0000000504047210 */ /* 0x000fe20007ffe0ff */
[----:B------:R-:W3:Y:S03]  /*0150*/  LDCU UR8, c[0x0][0x3b0] ;  /* 0x00007600ff0877ac */ /* 0x000ee60008000800 */
[C---:B------:R-:W-:Y:S01]  /*0160*/  ISETP.GE.U32.AND P0, PT, R4.reuse, 0xe0, PT ;  /* 0x000000e00400780c */ /* 0x040fe20003f06070 */
[----:B------:R-:W-:Y:S01]  /*0170*/  BSSY.RECONVERGENT B0, `(.L_x_0) ;  /* 0x0000087000007945 */ /* 0x000fe20003800200 */
[----:B------:R-:W-:-:S02]  /*0180*/  LEA.HI R5, R4, 0x1, RZ, 0x1b ;  /* 0x0000000104057811 */ /* 0x000fc400078fd8ff */
[----:B------:R-:W-:Y:S01]  /*0190*/  LOP3.LUT R6, R11, 0x1, RZ, 0xc0, !PT ;  /* 0x000000010b067812 */ /* 0x000fe200078ec0ff */
[C---:B-1----:R-:W-:Y:S02]  /*01a0*/  IMAD R7, R0.reuse, UR6, RZ ;  /* 0x0000000600077c24 */ /* 0x042fe4000f8e02ff */
[----:B0-----:R-:W-:-:S05]  /*01b0*/  IMAD.WIDE.U32 R8, R0, 0x4, R8 ;  /* 0x0000000400087825 */ /* 0x001fca00078e0008 */
[----:B------:R0:W5:Y:S02]  /*01c0*/  LDG.E.CONSTANT R2, desc[UR4][R8.64] ;  /* 0x0000000408027981 */ /* 0x000164000c1e9900 */
[----:B0-----:R-:W-:Y:S01]  /*01d0*/  IMAD.SHL.U32 R8, R7, 0x2, RZ ;  /* 0x0000000207087824 */ /* 0x001fe200078e00ff */
[----:B------:R-:W-:Y:S01]  /*01e0*/  LOP3.LUT R7, R5, 0x7, RZ, 0xc0, !PT ;  /* 0x0000000705077812 */ /* 0x000fe200078ec0ff */
[----:B--23--:R-:W-:Y:S06]  /*01f0*/  @!P0 BRA `(.L_x_1) ;  /* 0x0000000400f88947 */ /* 0x00cfec0003800000 */
[----:B------:R-:W0:Y:S01]  /*0200*/  LDC.64 R14, c[0x0][0x380] ;  /* 0x0000e000ff0e7b82 */ /* 0x000e220000000a00 */
[----:B------:R-:W-:Y:S02]  /*0210*/  LOP3.LUT R20, R5, 0xffffff8, RZ, 0xc0, !PT ;  /* 0x0ffffff805147812 */ /* 0x000fe400078ec0ff */
[----:B------:R-:W-:Y:S02]  /*0220*/  ISETP.NE.AND P0, PT, R6, RZ, PT ;  /* 0x000000ff0600720c */ /* 0x000fe40003f05270 */
[----:B------:R-:W-:Y:S01]  /*0230*/  LEA R9, R3, R8, 0x1 ;  /* 0x0000000803097211 */ /* 0x000fe200078e08ff */
[----:B------:R-:W-:Y:S01]  /*0240*/  IMAD.MOV R20, RZ, RZ, -R20 ;  /* 0x000000ffff147224 */ /* 0x000fe200078e0a14 */
[----:B-----5:R-:W-:Y:S01]  /*0250*/  FSEL R21, R2, -R2, !P0 ;  /* 0x8000000202157208 */ /* 0x020fe20004000000 */
[----:B------:R-:W1:Y:S08]  /*0260*/  LDC.64 R12, c[0x0][0x388] ;  /* 0x0000e200ff0c7b82 */ /* 0x000e700000000a00 */
[----:B------:R-:W2:Y:S02]  /*0270*/  LDC.64 R10, c[0x0][0x398] ;  /* 0x0000e600ff0a7b82 */ /* 0x000ea40000000a00 */
.L_x_18:
[----:B0-234-:R-:W-:-:S05]  /*0280*/  IMAD.WIDE R16, R9, 0x4, R10 ;  /* 0x0000000409107825 */ /* 0x01dfca00078e020a */
[----:B------:R-:W2:Y:S04]  /*0290*/  LDG.E.CONSTANT R19, desc[UR4][R16.64] ;  /* 0x0000000410137981 */ /* 0x000ea8000c1e9900 */
[----:B------:R-:W2:Y:S04]  /*02a0*/  LDG.E.CONSTANT R22, desc[UR4][R16.64+0x4] ;  /* 0x0000040410167981 */ /* 0x000ea8000c1e9900 */
[----:B------:R3:W5:Y:S04]  /*02b0*/  LDG.E.CONSTANT R29, desc[UR4][R16.64+0x100] ;  /* 0x00010004101d7981 */ /* 0x000768000c1e9900 */
[----:B------:R3:W5:Y:S04]  /*02c0*/  LDG.E.CONSTANT R28, desc[UR4][R16.64+0x104] ;  /* 0x00010404101c7981 */ /* 0x000768000c1e9900 */
[----:B------:R3:W5:Y:S04]  /*02d0*/  LDG.E.CONSTANT R27, desc[UR4][R16.64+0x200] ;  /* 0x00020004101b7981 */ /* 0x000768000c1e9900 */
[----:B------:R3:W5:Y:S01]  /*02e0*/  LDG.E.CONSTANT R26, desc[UR4][R16.64+0x204] ;  /* 0x00020404101a7981 */ /* 0x000762000c1e9900 */
[----:B------:R-:W-:Y:S01]  /*02f0*/  BSSY.RECONVERGENT B1, `(.L_x_2) ;  /* 0x000000b000017945 */ /* 0x000fe20003800200 */
[----:B--2---:R-:W-:-:S04]  /*0300*/  LOP3.LUT R18, R19, R22, RZ, 0xfc, !PT ;  /* 0x0000001613127212 */ /* 0x004fc800078efcff */
[----:B------:R-:W-:-:S13]  /*0310*/  ISETP.GE.AND P0, PT, R18, RZ, PT ;  /* 0x000000ff1200720c */ /* 0x000fda0003f06270 */
[----:B---3--:R-:W-:Y:S05]  /*0320*/  @!P0 BRA `(.L_x_3) ;  /* 0x00000000001c8947 */ /* 0x008fea0003800000 */
[----:B------:R-:W-:Y:S02]  /*0330*/  IMAD R18, R0, UR7, R19 ;  /* 0x0000000700127c24 */ /* 0x000fe4000f8e0213 */
[----:B------:R-:W-:Y:S02]  /*0340*/  HFMA2 R25, -RZ, RZ, 0, 5.9604644775390625e-08 ;  /* 0x00000001ff197431 */ /* 0x000fe400000001ff */
[----:B------:R-:W-:-:S04]  /*0350*/  IMAD R19, R18, UR8, R22 ;  /* 0x0000000812137c24 */ /* 0x000fc8000f8e0216 */
[----:B0-----:R-:W-:-:S04]  /*0360*/  IMAD.WIDE R22, R19, 0x4, R14 ;  /* 0x0000000413167825 */ /* 0x001fc800078e020e */
[----:B-1----:R-:W-:Y:S01]  /*0370*/  IMAD.WIDE R18, R19, 0x4, R12 ;  /* 0x0000000413127825 */ /* 0x002fe200078e020c */
[----:B------:R2:W-:Y:S04]  /*0380*/  REDG.E.ADD.F32.FTZ.RN.STRONG.GPU desc[UR4][R22.64], R21 ;  /* 0x00000015160079a6 */ /* 0x0005e8000c12f304 */
[----:B------:R2:W-:Y:S02]  /*0390*/  REDG.E.ADD.STRONG.GPU desc[UR4][R18.64], R25 ;  /* 0x000000191200798e */ /* 0x0005e4000c12e104 */
.L_x_3:
[----:B------:R-:W-:Y:S05]  /*03a0*/  BSYNC.RECONVERGENT B1 ;  /* 0x0000000000017941 */ /* 0x000fea0003800200 */
.L_x_2:
[----:B--2---:R2:W5:Y:S04]  /*03b0*/  LDG.E.CONSTANT R25, desc[UR4][R16.64+0x300] ;  /* 0x0003000410197981 */ /* 0x004568000c1e9900 */
[----:B------:R2:W5:Y:S02]  /*03c0*/  LDG.E.CONSTANT R24, desc[UR4][R16.64+0x304] ;  /* 0x0003040410187981 */ /* 0x000564000c1e9900 */
[----:B-----5:R-:W-:Y:S01]  /*03d0*/  LOP3.LUT R18, R29, R28, RZ, 0xfc, !PT ;  /* 0x0000001c1d127212 */ /* 0x020fe200078efcff */
[----:B------:R-:W-:Y:S03]  /*03e0*/  BSSY.RECONVERGENT B1, `(.L_x_4) ;  /* 0x000000c000017945 */ /* 0x000fe60003800200 */
[----:B------:R-:W-:-:S02]  /*03f0*/  ISETP.GE.AND P0, PT, R18, RZ, PT ;  /* 0x000000ff1200720c */ /* 0x000fc40003f06270 */
[----:B------:R-:W-:-:S04]  /*0400*/  LOP3.LUT R18, R27, R26, RZ, 0xfc, !PT ;  /* 0x0000001a1b127212 */ /* 0x000fc800078efcff */
[----:B------:R-:W-:-:S07]  /*0410*/  ISETP.GE.AND P1, PT, R18, RZ, PT ;  /* 0x000000ff1200720c */ /* 0x000fce0003f26270 */
[----:B--2---:R-:W-:Y:S06]  /*0420*/  @!P0 BRA `(.L_x_5) ;  /* 0x00000000001c8947 */ /* 0x004fec0003800000 */
[----:B------:R-:W-:-:S04]  /*0430*/  IMAD R29, R0, UR7, R29 ;  /* 0x00000007001d7c24 */ /* 0x000fc8000f8e021d */
[----:B------:R-:W-:Y:S02]  /*0440*/  IMAD R29, R29, UR8, R28 ;  /* 0x000000081d1d7c24 */ /* 0x000fe4000f8e021c */
[----:B------:R-:W-:Y:S02]  /*0450*/  IMAD.MOV.U32 R28, RZ, RZ, 0x1 ;  /* 0x00000001ff1c7424 */ /* 0x000fe400078e00ff */
[----:B0-----:R-:W-:-:S04]  /*0460*/  IMAD.WIDE R22, R29, 0x4, R14 ;  /* 0x000000041d167825 */ /* 0x001fc800078e020e */
[----:B-1----:R-:W-:Y:S01]  /*0470*/  IMAD.WIDE R18, R29, 0x4, R12 ;  /* 0x000000041d127825 */ /* 0x002fe200078e020c */
[----:B------:R2:W-:Y:S04]  /*0480*/  REDG.E.ADD.F32.FTZ.RN.STRONG.GPU desc[UR4][R22.64], R21 ;  /* 0x00000015160079a6 */ /* 0x0005e8000c12f304 */
[----:B------:R2:W-:Y:S02]  /*0490*/  REDG.E.ADD.STRONG.GPU desc[UR4][R18.64], R28 ;  /* 0x0000001c1200798e */ /* 0x0005e4000c12e104 */
.L_x_5:
[----:B------:R-:W-:Y:S05]  /*04a0*/  BSYNC.RECONVERGENT B1 ;  /* 0x0000000000017941 */ /* 0x000fea0003800200 */
.L_x_4:
[----:B------:R-:W-:Y:S04]  /*04b0*/  BSSY.RECONVERGENT B1, `(.L_x_6) ;  /* 0x0000009000017945 */ /* 0x000fe80003800200 */
[----:B------:R-:W-:Y:S05]  /*04c0*/  @!P1 BRA `(.L_x_7) ;  /* 0x00000000001c9947 */ /* 0x000fea0003800000 */
[----:B------:R-:W-:Y:S01]  /*04d0*/  IMAD R27, R0, UR7, R27 ;  /* 0x00000007001b7c24 */ /* 0x000fe2000f8e021b */
[----:B------:R-:W-:-:S03]  /*04e0*/  MOV R29, 0x1 ;  /* 0x00000001001d7802 */ /* 0x000fc60000000f00 */
[----:B------:R-:W-:-:S04]  /*04f0*/  IMAD R27, R27, UR8, R26 ;  /* 0x000000081b1b7c24 */ /* 0x000fc8000f8e021a */
[----:B0-2---:R-:W-:-:S04]  /*0500*/  IMAD.WIDE R22, R27, 0x4, R14 ;  /* 0x000000041b167825 */ /* 0x005fc800078e020e */
[----:B-1----:R-:W-:Y:S01]  /*0510*/  IMAD.WIDE R18, R27, 0x4, R12 ;  /* 0x000000041b127825 */ /* 0x002fe200078e020c */
[----:B------:R3:W-:Y:S04]  /*0520*/  REDG.E.ADD.F32.FTZ.RN.STRONG.GPU desc[UR4][R22.64], R21 ;  /* 0x00000015160079a6 */ /* 0x0007e8000c12f304 */
[----:B------:R3:W-:Y:S02]  /*0530*/  REDG.E.ADD.STRONG.GPU desc[UR4][R18.64], R29 ;  /* 0x0000001d1200798e */ /* 0x0007e4000c12e104 */
.L_x_7:
[----:B------:R-:W-:Y:S05]  /*0540*/  BSYNC.RECONVERGENT B1 ;  /* 0x0000000000017941 */ /* 0x000fea0003800200 */
.L_x_6:
[----:B---3--:R3:W5:Y:S04]  /*0550*/  LDG.E.CONSTANT R29, desc[UR4][R16.64+0x400] ;  /* 0x00040004101d7981 */ /* 0x008768000c1e9900 */
[----:B--2---:R3:W5:Y:S04]  /*0560*/  LDG.E.CONSTANT R28, desc[UR4][R16.64+0x404] ;  /* 0x00040404101c7981 */ /* 0x004768000c1e9900 */
[----:B------:R3:W5:Y:S04]  /*0570*/  LDG.E.CONSTANT R27, desc[UR4][R16.64+0x500] ;  /* 0x00050004101b7981 */ /* 0x000768000c1e9900 */
[----:B------:R3:W5:Y:S01]  /*0580*/  LDG.E.CONSTANT R26, desc[UR4][R16.64+0x504] ;  /* 0x00050404101a7981 */ /* 0x000762000c1e9900 */
[----:B------:R-:W-:Y:S01]  /*0590*/  LOP3.LUT R18, R25, R24, RZ, 0xfc, !PT ;  /* 0x0000001819127212 */ /* 0x000fe200078efcff */
[----:B------:R-:W-:Y:S03]  /*05a0*/  BSSY.RECONVERGENT B1, `(.L_x_8) ;  /* 0x000000a000017945 */ /* 0x000fe60003800200 */
[----:B------:R-:W-:-:S13]  /*05b0*/  ISETP.GE.AND P0, PT, R18, RZ, PT ;  /* 0x000000ff1200720c */ /* 0x000fda0003f06270 */
[----:B---3--:R-:W-:Y:S05]  /*05c0*/  @!P0 BRA `(.L_x_9) ;  /* 0x00000000001c8947 */ /* 0x008fea0003800000 */
[----:B------:R-:W-:-:S04]  /*05d0*/  IMAD R25, R0, UR7, R25 ;  /* 0x0000000700197c24 */ /* 0x000fc8000f8e0219 */
[----:B------:R-:W-:Y:S02]  /*05e0*/  IMAD R25, R25, UR8, R24 ;  /* 0x0000000819197c24 */ /* 0x000fe4000f8e0218 */
[----:B------:R-:W-:Y:S02]  /*05f0*/  IMAD.MOV.U32 R24, RZ, RZ, 0x1 ;  /* 0x00000001ff187424 */ /* 0x000fe400078e00ff */
[----:B0-----:R-:W-:-:S04]  /*0600*/  IMAD.WIDE R22, R25, 0x4, R14 ;  /* 0x0000000419167825 */ /* 0x001fc800078e020e */
[----:B-1----:R-:W-:Y:S01]  /*0610*/  IMAD.WIDE R18, R25, 0x4, R12 ;  /* 0x0000000419127825 */ /* 0x002fe200078e020c */
[----:B------:R2:W-:Y:S04]  /*0620*/  REDG.E.ADD.F32.FTZ.RN.STRONG.GPU desc[UR4][R22.64], R21 ;  /* 0x00000015160079a6 */ /* 0x0005e8000c12f304 */
[----:B------:R2:W-:Y:S02]  /*0630*/  REDG.E.ADD.STRONG.GPU desc[UR4][R18.64], R24 ;  /* 0x000000181200798e */ /* 0x0005e4000c12e104 */
.L_x_9:
[----:B------:R-:W-:Y:S05]  /*0640*/  BSYNC.RECONVERGENT B1 ;  /* 0x0000000000017941 */ /* 0x000fea0003800200 */
.L_x_8:
[----:B--2---:R-:W2:Y:S04]  /*0650*/  LDG.E.CONSTANT R23, desc[UR4][R16.64+0x600] ;  /* 0x0006000410177981 */ /* 0x004ea8000c1e9900 */
[----:B------:R-:W2:Y:S04]  /*0660*/  LDG.E.CONSTANT R22, desc[UR4][R16.64+0x604] ;  /* 0x0006040410167981 */ /* 0x000ea8000c1e9900 */
[----:B------:R-:W3:Y:S04]  /*0670*/  LDG.E.CONSTANT R25, desc[UR4][R16.64+0x700] ;  /* 0x0007000410197981 */ /* 0x000ee8000c1e9900 */
[----:B------:R-:W3:Y:S01]  /*0680*/  LDG.E.CONSTANT R24, desc[UR4][R16.64+0x704] ;  /* 0x0007040410187981 */ /* 0x000ee2000c1e9900 */
[----:B-----5:R-:W-:Y:S01]  /*0690*/  LOP3.LUT R18, R29, R28, RZ, 0xfc, !PT ;  /* 0x0000001c1d127212 */ /* 0x020fe200078efcff */
[----:B------:R-:W-:Y:S01]  /*06a0*/  BSSY.RECONVERGENT B1, `(.L_x_10) ;  /* 0x0000012000017945 */ /* 0x000fe20003800200 */
[----:B------:R-:W-:-:S02]  /*06b0*/  IADD3 R20, PT, PT, R20, 0x8, RZ ;  /* 0x0000000814147810 */ /* 0x000fc40007ffe0ff */
[----:B------:R-:W-:Y:S02]  /*06c0*/  ISETP.GE.AND P0, PT, R18, RZ, PT ;  /* 0x000000ff1200720c */ /* 0x000fe40003f06270 */
[----:B------:R-:W-:Y:S02]  /*06d0*/  LOP3.LUT R18, R27, R26, RZ, 0xfc, !PT ;  /* 0x0000001a1b127212 */ /* 0x000fe400078efcff */
[----:B------:R-:W-:Y:S02]  /*06e0*/  ISETP.NE.AND P4, PT, R20, RZ, PT ;  /* 0x000000ff1400720c */ /* 0x000fe40003f85270 */
[----:B------:R-:W-:Y:S02]  /*06f0*/  ISETP.GE.AND P1, PT, R18, RZ, PT ;  /* 0x000000ff1200720c */ /* 0x000fe40003f26270 */
[----:B--2---:R-:W-:-:S04]  /*0700*/  LOP3.LUT R18, R23, R22, RZ, 0xfc, !PT ;  /* 0x0000001617127212 */ /* 0x004fc800078efcff */
[----:B------:R-:W-:Y:S02]  /*0710*/  ISETP.GE.AND P2, PT, R18, RZ, PT ;  /* 0x000000ff1200720c */ /* 0x000fe40003f46270 */
[----:B---3--:R-:W-:-:S04]  /*0720*/  LOP3.LUT R18, R25, R24, RZ, 0xfc, !PT ;  /* 0x0000001819127212 */ /* 0x008fc800078efcff */
[----:B------:R-:W-:Y:S01]  /*0730*/  ISETP.GE.AND P3, PT, R18, RZ, PT ;  /* 0x000000ff1200720c */ /* 0x000fe20003f66270 */
[----:B------:R-:W-:-:S12]  /*0740*/  @!P0 BRA `(.L_x_11) ;  /* 0x00000000001c8947 */ /* 0x000fd80003800000 */
[----:B------:R-:W-:-:S04]  /*0750*/  IMAD R29, R0, UR7, R29 ;  /* 0x00000007001d7c24 */ /* 0x000fc8000f8e021d */
[----:B------:R-:W-:Y:S02]  /*0760*/  IMAD R29, R29, UR8, R28 ;  /* 0x000000081d1d7c24 */ /* 0x000fe4000f8e021c */
[----:B------:R-:W-:Y:S02]  /*0770*/  IMAD.MOV.U32 R28, RZ, RZ, 0x1 ;  /* 0x00000001ff1c7424 */ /* 0x000fe400078e00ff */
[----:B0-----:R-:W-:-:S04]  /*0780*/  IMAD.WIDE R18, R29, 0x4, R14 ;  /* 0x000000041d127825 */ /* 0x001fc800078e020e */
[----:B-1----:R-:W-:Y:S01]  /*0790*/  IMAD.WIDE R16, R29, 0x4, R12 ;  /* 0x000000041d107825 */ /* 0x002fe200078e020c */
[----:B------:R2:W-:Y:S04]  /*07a0*/  REDG.E.ADD.F32.FTZ.RN.STRONG.GPU desc[UR4][R18.64], R21 ;  /* 0x00000015120079a6 */ /* 0x0005e8000c12f304 */
[----:B------:R2:W-:Y:S02]  /*07b0*/  REDG.E.ADD.STRONG.GPU desc[UR4][R16.64], R28 ;  /* 0x0000001c1000798e */ /* 0x0005e4000c12e104 */
.L_x_11:
[----:B------:R-:W-:Y:S05]  /*07c0*/  BSYNC.RECONVERGENT B1 ;  /* 0x0000000000017941 */ /* 0x000fea0003800200 */
.L_x_10:
[----:B------:R-:W-:Y:S04]  /*07d0*/  BSSY.RECONVERGENT B1, `(.L_x_12) ;  /* 0x0000009000017945 */ /* 0x000fe80003800200 */
[----:B------:R-:W-:Y:S05]  /*07e0*/  @!P1 BRA `(.L_x_13) ;  /* 0x00000000001c9947 */ /* 0x000fea0003800000 */
[----:B------:R-:W-:Y:S02]  /*07f0*/  IMAD R27, R0, UR7, R27 ;  /* 0x00000007001b7c24 */ /* 0x000fe4000f8e021b */
[----:B------:R-:W-:Y:S02]  /*0800*/  HFMA2 R29, -RZ, RZ, 0, 5.9604644775390625e-08 ;  /* 0x00000001ff1d7431 */ /* 0x000fe400000001ff */
[----:B------:R-:W-:-:S04]  /*0810*/  IMAD R27, R27, UR8, R26 ;  /* 0x000000081b1b7c24 */ /* 0x000fc8000f8e021a */
[----:B0-2---:R-:W-:-:S04]  /*0820*/  IMAD.WIDE R16, R27, 0x4, R14 ;  /* 0x000000041b107825 */ /* 0x005fc800078e020e */
[----:B-1----:R-:W-:Y:S01]  /*0830*/  IMAD.WIDE R18, R27, 0x4, R12 ;  /* 0x000000041b127825 */ /* 0x002fe200078e020c */
[----:B------:R3:W-:Y:S04]  /*0840*/  REDG.E.ADD.F32.FTZ.RN.STRONG.GPU desc[UR4][R16.64], R21 ;  /* 0x00000015100079a6 */ /* 0x0007e8000c12f304 */
[----:B------:R3:W-:Y:S02]  /*0850*/  REDG.E.ADD.STRONG.GPU desc[UR4][R18.64], R29 ;  /* 0x0000001d1200798e */ /* 0x0007e4000c12e104 */
.L_x_13:
[----:B------:R-:W-:Y:S05]  /*0860*/  BSYNC.RECONVERGENT B1 ;  /* 0x0000000000017941 */ /* 0x000fea0003800200 */
.L_x_12:
[----:B------:R-:W-:Y:S04]  /*0870*/  BSSY.RECONVERGENT B1, `(.L_x_14) ;  /* 0x0000009000017945 */ /* 0x000fe80003800200 */
[----:B------:R-:W-:Y:S05]  /*0880*/  @!P2 BRA `(.L_x_15) ;  /* 0x00000000001ca947 */ /* 0x000fea0003800000 */
[----:B------:R-:W-:Y:S01]  /*0890*/  IMAD R23, R0, UR7, R23 ;  /* 0x0000000700177c24 */ /* 0x000fe2000f8e0217 */
[----:B------:R-:W-:-:S03]  /*08a0*/  MOV R27, 0x1 ;  /* 0x00000001001b7802 */ /* 0x000fc60000000f00 */
[----:B------:R-:W-:-:S04]  /*08b0*/  IMAD R23, R23, UR8, R22 ;  /* 0x0000000817177c24 */ /* 0x000fc8000f8e0216 */
[----:B0-23--:R-:W-:-:S04]  /*08c0*/  IMAD.WIDE R18, R23, 0x4, R14 ;  /* 0x0000000417127825 */ /* 0x00dfc800078e020e */
[----:B-1----:R-:W-:Y:S01]  /*08d0*/  IMAD.WIDE R16, R23, 0x4, R12 ;  /* 0x0000000417107825 */ /* 0x002fe200078e020c */
[----:B------:R4:W-:Y:S04]  /*08e0*/  REDG.E.ADD.F32.FTZ.RN.STRONG.GPU desc[UR4][R18.64], R21 ;  /* 0x00000015120079a6 */ /* 0x0009e8000c12f304 */
[----:B------:R4:W-:Y:S02]  /*08f0*/  REDG.E.ADD.STRONG.GPU desc[UR4][R16.64], R27 ;  /* 0x0000001b1000798e */ /* 0x0009e4000c12e104 */
.L_x_15:
[----:B------:R-:W-:Y:S05]  /*0900*/  BSYNC.RECONVERGENT B1 ;  /* 0x0000000000017941 */ /* 0x000fea0003800200 */
.L_x_14:
[----:B------:R-:W-:Y:S04]  /*0910*/  BSSY.RECONVERGENT B1, `(.L_x_16) ;  /* 0x0000009000017945 */ /* 0x000fe80003800200 */
[----:B------:R-:W-:Y:S05]  /*0920*/  @!P3 BRA `(.L_x_17) ;  /* 0x00000000001cb947 */ /* 0x000fea0003800000 */
[----:B------:R-:W-:Y:S02]  /*0930*/  IMAD R25, R0, UR7, R25 ;  /* 0x0000000700197c24 */ /* 0x000fe4000f8e0219 */
[----:B------:R-:W-:Y:S02]  /*0940*/  IMAD.MOV.U32 R23, RZ, RZ, 0x1 ;  /* 0x00000001ff177424 */ /* 0x000fe400078e00ff */
[----:B------:R-:W-:-:S04]  /*0950*/  IMAD R25, R25, UR8, R24 ;  /* 0x0000000819197c24 */ /* 0x000fc8000f8e0218 */
[----:B0-234-:R-:W-:-:S04]  /*0960*/  IMAD.WIDE R18, R25, 0x4, R14 ;  /* 0x0000000419127825 */ /* 0x01dfc800078e020e */
[----:B-1----:R-:W-:Y:S01]  /*0970*/  IMAD.WIDE R16, R25, 0x4, R12 ;  /* 0x0000000419107825 */ /* 0x002fe200078e020c */
[----:B------:R0:W-:Y:S04]  /*0980*/  REDG.E.ADD.F32.FTZ.RN.STRONG.GPU desc[UR4][R18.64], R21 ;  /* 0x00000015120079a6 */ /* 0x0001e8000c12f304 */
[----:B------:R0:W-:Y:S02]  /*0990*/  REDG.E.ADD.STRONG.GPU desc[UR4][R16.64], R23 ;  /* 0x000000171000798e */ /* 0x0001e4000c12e104 */
.L_x_17:
[----:B------:R-:W-:Y:S05]  /*09a0*/  BSYNC.RECONVERGENT B1 ;  /* 0x0000000000017941 */ /* 0x000fea0003800200 */
.L_x_16:
[----:B------:R-:W-:Y:S02]  /*09b0*/  IADD3 R3, PT, PT, R3, 0x100, RZ ;  /* 0x0000010003037810 */ /* 0x000fe40007ffe0ff */
[----:B------:R-:W-:Y:S01]  /*09c0*/  IADD3 R9, PT, PT, R9, 0x200, RZ ;  /* 0x0000020009097810 */ /* 0x000fe20007ffe0ff */
[----:B------:R-:W-:Y:S06]  /*09d0*/  @P4 BRA `(.L_x_18) ;  /* 0xfffffff800284947 */ /* 0x000fec000383ffff */
.L_x_1:
[----:B------:R-:W-:Y:S05]  /*09e0*/  BSYNC.RECONVERGENT B0 ;  /* 0x0000000000007941 */ /* 0x000fea0003800200 */
.L_x_0:
[----:B------:R-:W-:-:S13]  /*09f0*/  ISETP.NE.AND P0, PT, R7, RZ, PT ;  /* 0x000000ff0700720c */ /* 0x000fda0003f05270 */
[----:B------:R-:W-:Y:S05]  /*0a00*/  @!P0 EXIT ;  /* 0x000000000000894d */ /* 0x000fea0003800000 */
[----:B------:R-:W-:Y:S01]  /*0a10*/  ISETP.GE.U32.AND P0, PT, R7, 0x4, PT ;  /* 0x000000040700780c */ /* 0x000fe20003f06070 */
[----:B------:R-:W-:-:S12]  /*0a20*/  BSSY.RECONVERGENT B0, `(.L_x_19) ;  /* 0x0000056000007945 */ /* 0x000fd80003800200 */
[----:B------:R-:W-:Y:S05]  /*0a30*/  @!P0 BRA `(.L_x_20) ;  /* 0x0000000400508947 */ /* 0x000fea0003800000 */
[----:B------:R-:W0:Y:S01]  /*0a40*/  LDC.64 R10, c[0x0][0x398] ;  /* 0x0000e600ff0a7b82 */ /* 0x000e220000000a00 */
[----:B------:R-:W-:-:S04]  /*0a50*/  IMAD R7, R3, 0x2, R8 ;  /* 0x0000000203077824 */ /* 0x000fc800078e0208 */
[----:B0-----:R-:W-:-:S05]  /*0a60*/  IMAD.WIDE R10, R7, 0x4, R10 ;  /* 0x00000004070a7825 */ /* 0x001fca00078e020a */
[----:B--234-:R-:W1:Y:S04]  /*0a70*/  LDG.E.CONSTANT R21, desc[UR4][R10.64] ;  /* 0x000000040a157981 */ /* 0x01ce68000c1e9900 */
[----:B------:R-:W1:Y:S04]  /*0a80*/  LDG.E.CONSTANT R20, desc[UR4][R10.64+0x4] ;  /* 0x000004040a147981 */ /* 0x000e68000c1e9900 */
[----:B------:R-:W2:Y:S04]  /*0a90*/  LDG.E.CONSTANT R15, desc[UR4][R10.64+0x100] ;  /* 0x000100040a0f7981 */ /* 0x000ea8000c1e9900 */
[----:B------:R-:W2:Y:S04]  /*0aa0*/  LDG.E.CONSTANT R18, desc[UR4][R10.64+0x104] ;  /* 0x000104040a127981 */ /* 0x000ea8000c1e9900 */
[----:B------:R-:W3:Y:S04]  /*0ab0*/  LDG.E.CONSTANT R9, desc[UR4][R10.64+0x200] ;  /* 0x000200040a097981 */ /* 0x000ee8000c1e9900 */
[----:B------:R-:W3:Y:S04]  /*0ac0*/  LDG.E.CONSTANT R16, desc[UR4][R10.64+0x204] ;  /* 0x000204040a107981 */ /* 0x000ee8000c1e9900 */
[----:B------:R-:W4:Y:S04]  /*0ad0*/  LDG.E.CONSTANT R7, desc[UR4][R10.64+0x300] ;  /* 0x000300040a077981 */ /* 0x000f28000c1e9900 */
[----:B------:R-:W4:Y:S01]  /*0ae0*/  LDG.E.CONSTANT R14, desc[UR4][R10.64+0x304] ;  /* 0x000304040a0e7981 */ /* 0x000f22000c1e9900 */
[----:B------:R-:W-:Y:S01]  /*0af0*/  BSSY.RECONVERGENT B1, `(.L_x_21) ;  /* 0x0000017000017945 */ /* 0x000fe20003800200 */
[----:B-1----:R-:W-:-:S04]  /*0b00*/  LOP3.LUT R12, R21, R20, RZ, 0xfc, !PT ;  /* 0x00000014150c7212 */ /* 0x002fc800078efcff */
[----:B------:R-:W-:Y:S02]  /*0b10*/  ISETP.GE.AND P2, PT, R12, RZ, PT ;  /* 0x000000ff0c00720c */ /* 0x000fe40003f46270 */
[----:B--2---:R-:W-:-:S04]  /*0b20*/  LOP3.LUT R13, R15, R18, RZ, 0xfc, !PT ;  /* 0x000000120f0d7212 */ /* 0x004fc800078efcff */
[----:B------:R-:W-:Y:S02]  /*0b30*/  ISETP.GE.AND P3, PT, R13, RZ, PT ;  /* 0x000000ff0d00720c */ /* 0x000fe40003f66270 */
[----:B---3--:R-:W-:-:S04]  /*0b40*/  LOP3.LUT R17, R9, R16, RZ, 0xfc, !PT ;  /* 0x0000001009117212 */ /* 0x008fc800078efcff */
[----:B------:R-:W-:Y:S02]  /*0b50*/  ISETP.GE.AND P0, PT, R17, RZ, PT ;  /* 0x000000ff1100720c */ /* 0x000fe40003f06270 */
[----:B----4-:R-:W-:-:S04]  /*0b60*/  LOP3.LUT R19, R7, R14, RZ, 0xfc, !PT ;  /* 0x0000000e07137212 */ /* 0x010fc800078efcff */
[----:B------:R-:W-:Y:S01]  /*0b70*/  ISETP.GE.AND P1, PT, R19, RZ, PT ;  /* 0x000000ff1300720c */ /* 0x000fe20003f26270 */
[----:B------:R-:W-:-:S12]  /*0b80*/  @!P2 BRA `(.L_x_22) ;  /* 0x000000000034a947 */ /* 0x000fd80003800000 */
[----:B------:R-:W0:Y:S01]  /*0b90*/  LDCU UR6, c[0x0][0x3ac] ;  /* 0x00007580ff0677ac */ /* 0x000e220008000800 */
[----:B------:R-:W1:Y:S01]  /*0ba0*/  LDC.64 R12, c[0x0][0x380] ;  /* 0x0000e000ff0c7b82 */ /* 0x000e620000000a00 */
[----:B------:R-:W-:Y:S01]  /*0bb0*/  ISETP.NE.AND P2, PT, R6, RZ, PT ;  /* 0x000000ff0600720c */ /* 0x000fe20003f45270 */
[----:B------:R-:W2:Y:S03]  /*0bc0*/  LDCU UR7, c[0x0][0x3b0] ;  /* 0x00007600ff0777ac */ /* 0x000ea60008000800 */
[----:B-----5:R-:W-:-:S03]  /*0bd0*/  FSEL R19, R2, -R2, !P2 ;  /* 0x8000000202137208 */ /* 0x020fc60005000000 */
[----:B------:R-:W3:Y:S01]  /*0be0*/  LDC.64 R10, c[0x0][0x388] ;  /* 0x0000e200ff0a7b82 */ /* 0x000ee20000000a00 */
[----:B0-----:R-:W-:-:S04]  /*0bf0*/  IMAD R17, R0, UR6, R21 ;  /* 0x0000000600117c24 */ /* 0x001fc8000f8e0215 */
[----:B--2---:R-:W-:-:S04]  /*0c00*/  IMAD R17, R17, UR7, R20 ;  /* 0x0000000711117c24 */ /* 0x004fc8000f8e0214 */
[----:B-1----:R-:W-:-:S05]  /*0c10*/  IMAD.WIDE R12, R17, 0x4, R12 ;  /* 0x00000004110c7825 */ /* 0x002fca00078e020c */
[----:B------:R0:W-:Y:S01]  /*0c20*/  REDG.E.ADD.F32.FTZ.RN.STRONG.GPU desc[UR4][R12.64], R19 ;  /* 0x000000130c0079a6 */ /* 0x0001e2000c12f304 */
[----:B---3--:R-:W-:-:S04]  /*0c30*/  IMAD.WIDE R10, R17, 0x4, R10 ;  /* 0x00000004110a7825 */ /* 0x008fc800078e020a */
[----:B------:R-:W-:-:S05]  /*0c40*/  HFMA2 R17, -RZ, RZ, 0, 5.9604644775390625e-08 ;  /* 0x00000001ff117431 */ /* 0x000fca00000001ff */
[----:B------:R0:W-:Y:S02]  /*0c50*/  REDG.E.ADD.STRONG.GPU desc[UR4][R10.64], R17 ;  /* 0x000000110a00798e */ /* 0x0001e4000c12e104 */
.L_x_22:
[----:B------:R-:W-:Y:S05]  /*0c60*/  BSYNC.RECONVERGENT B1 ;  /* 0x0000000000017941 */ /* 0x000fea0003800200 */
.L_x_21:
[----:B------:R-:W-:Y:S04]  /*0c70*/  BSSY.RECONVERGENT B1, `(.L_x_23) ;  /* 0x000000f000017945 */ /* 0x000fe80003800200 */
[----:B------:R-:W-:Y:S05]  /*0c80*/  @!P3 BRA `(.L_x_24) ;  /* 0x000000000034b947 */ /* 0x000fea0003800000 */
[----:B------:R-:W1:Y:S01]  /*0c90*/  LDCU UR6, c[0x0][0x3ac] ;  /* 0x00007580ff0677ac */ /* 0x000e620008000800 */
[----:B0-----:R-:W0:Y:S01]  /*0ca0*/  LDC.64 R10, c[0x0][0x380] ;  /* 0x0000e000ff0a7b82 */ /* 0x001e220000000a00 */
[----:B------:R-:W-:Y:S01]  /*0cb0*/  ISETP.NE.AND P2, PT, R6, RZ, PT ;  /* 0x000000ff0600720c */ /* 0x000fe20003f45270 */
[----:B------:R-:W2:Y:S03]  /*0cc0*/  LDCU UR7, c[0x0][0x3b0] ;  /* 0x00007600ff0777ac */ /* 0x000ea60008000800 */
[----:B-----5:R-:W-:-:S03]  /*0cd0*/  FSEL R17, R2, -R2, !P2 ;  /* 0x8000000202117208 */ /* 0x020fc60005000000 */
[----:B------:R-:W3:Y:S01]  /*0ce0*/  LDC.64 R12, c[0x0][0x388] ;  /* 0x0000e200ff0c7b82 */ /* 0x000ee20000000a00 */
[----:B-1----:R-:W-:-:S04]  /*0cf0*/  IMAD R15, R0, UR6, R15 ;  /* 0x00000006000f7c24 */ /* 0x002fc8000f8e020f */
[----:B--2---:R-:W-:-:S04]  /*0d00*/  IMAD R15, R15, UR7, R18 ;  /* 0x000000070f0f7c24 */ /* 0x004fc8000f8e0212 */
[----:B0-----:R-:W-:-:S05]  /*0d10*/  IMAD.WIDE R10, R15, 0x4, R10 ;  /* 0x000000040f0a7825 */ /* 0x001fca00078e020a */
[----:B------:R1:W-:Y:S01]  /*0d20*/  REDG.E.ADD.F32.FTZ.RN.STRONG.GPU desc[UR4][R10.64], R17 ;  /* 0x000000110a0079a6 */ /* 0x0003e2000c12f304 */
[----:B---3--:R-:W-:Y:S01]  /*0d30*/  IMAD.WIDE R12, R15, 0x4, R12 ;  /* 0x000000040f0c7825 */ /* 0x008fe200078e020c */
[----:B------:R-:W-:-:S05]  /*0d40*/  MOV R15, 0x1 ;  /* 0x00000001000f7802 */ /* 0x000fca0000000f00 */
[----:B------:R1:W-:Y:S02]  /*0d50*/  REDG.E.ADD.STRONG.GPU desc[UR4][R12.64], R15 ;  /* 0x0000000f0c00798e */ /* 0x0003e4000c12e104 */
.L_x_24:
[----:B------:R-:W-:Y:S05]  /*0d60*/  BSYNC.RECONVERGENT B1 ;  /* 0x0000000000017941 */ /* 0x000fea0003800200 */
.L_x_23:
[----:B------:R-:W-:Y:S04]  /*0d70*/  BSSY.RECONVERGENT B1, `(.L_x_25) ;  /* 0x000000f000017945 */ /* 0x000fe80003800200 */
[----:B------:R-:W-:Y:S05]  /*0d80*/  @!P0 BRA `(.L_x_26) ;  /* 0x0000000000348947 */ /* 0x000fea0003800000 */
[----:B------:R-:W2:Y:S01]  /*0d90*/  LDCU UR6, c[0x0][0x3ac] ;  /* 0x00007580ff0677ac */ /* 0x000ea20008000800 */
[----:B01----:R-:W0:Y:S01]  /*0da0*/  LDC.64 R12, c[0x0][0x380] ;  /* 0x0000e000ff0c7b82 */ /* 0x003e220000000a00 */
[----:B------:R-:W-:Y:S01]  /*0db0*/  ISETP.NE.AND P0, PT, R6, RZ, PT ;  /* 0x000000ff0600720c */ /* 0x000fe20003f05270 */
[----:B------:R-:W1:Y:S03]  /*0dc0*/  LDCU UR7, c[0x0][0x3b0] ;  /* 0x00007600ff0777ac */ /* 0x000e660008000800 */
[----:B-----5:R-:W-:-:S03]  /*0dd0*/  FSEL R15, R2, -R2, !P0 ;  /* 0x80000002020f7208 */ /* 0x020fc60004000000 */
[----:B------:R-:W3:Y:S01]  /*0de0*/  LDC.64 R10, c[0x0][0x388] ;  /* 0x0000e200ff0a7b82 */ /* 0x000ee20000000a00 */
[----:B--2---:R-:W-:-:S04]  /*0df0*/  IMAD R9, R0, UR6, R9 ;  /* 0x0000000600097c24 */ /* 0x004fc8000f8e0209 */
[----:B-1----:R-:W-:-:S04]  /*0e00*/  IMAD R9, R9, UR7, R16 ;  /* 0x0000000709097c24 */ /* 0x002fc8000f8e0210 */
[----:B0-----:R-:W-:-:S05]  /*0e10*/  IMAD.WIDE R12, R9, 0x4, R12 ;  /* 0x00000004090c7825 */ /* 0x001fca00078e020c */
[----:B------:R2:W-:Y:S01]  /*0e20*/  REDG.E.ADD.F32.FTZ.RN.STRONG.GPU desc[UR4][R12.64], R15 ;  /* 0x0000000f0c0079a6 */ /* 0x0005e2000c12f304 */
[----:B---3--:R-:W-:-:S04]  /*0e30*/  IMAD.WIDE R10, R9, 0x4, R10 ;  /* 0x00000004090a7825 */ /* 0x008fc800078e020a */
[----:B------:R-:W-:-:S05]  /*0e40*/  IMAD.MOV.U32 R9, RZ, RZ, 0x1 ;  /* 0x00000001ff097424 */ /* 0x000fca00078e00ff */
[----:B------:R2:W-:Y:S02]  /*0e50*/  REDG.E.ADD.STRONG.GPU desc[UR4][R10.64], R9 ;  /* 0x000000090a00798e */ /* 0x0005e4000c12e104 */
.L_x_26:
[----:B------:R-:W-:Y:S05]  /*0e60*/  BSYNC.RECONVERGENT B1 ;  /* 0x0000000000017941 */ /* 0x000fea0003800200 */
.L_x_25:
[----:B------:R-:W-:Y:S04]  /*0e70*/  BSSY.RECONVERGENT B1, `(.L_x_27) ;  /* 0x000000f000017945 */ /* 0x000fe80003800200 */
[----:B------:R-:W-:Y:S05]  /*0e80*/  @!P1 BRA `(.L_x_28) ;  /* 0x0000000000349947 */ /* 0x000fea0003800000 */
[----:B------:R-:W3:Y:S01]  /*0e90*/  LDCU UR6, c[0x0][0x3ac] ;  /* 0x00007580ff0677ac */ /* 0x000ee20008000800 */
[----:B012---:R-:W0:Y:S01]  /*0ea0*/  LDC.64 R12, c[0x0][0x380] ;  /* 0x0000e000ff0c7b82 */ /* 0x007e220000000a00 */
[----:B------:R-:W-:Y:S01]  /*0eb0*/  ISETP.NE.AND P0, PT, R6, RZ, PT ;  /* 0x000000ff0600720c */ /* 0x000fe20003f05270 */
[----:B------:R-:W1:Y:S03]  /*0ec0*/  LDCU UR7, c[0x0][0x3b0] ;  /* 0x00007600ff0777ac */ /* 0x000e660008000800 */
[----:B-----5:R-:W-:-:S03]  /*0ed0*/  FSEL R9, R2, -R2, !P0 ;  /* 0x8000000202097208 */ /* 0x020fc60004000000 */
[----:B------:R-:W2:Y:S01]  /*0ee0*/  LDC.64 R10, c[0x0][0x388] ;  /* 0x0000e200ff0a7b82 */ /* 0x000ea20000000a00 */
[----:B---3--:R-:W-:-:S04]  /*0ef0*/  IMAD R7, R0, UR6, R7 ;  /* 0x0000000600077c24 */ /* 0x008fc8000f8e0207 */
[----:B-1----:R-:W-:-:S04]  /*0f00*/  IMAD R7, R7, UR7, R14 ;  /* 0x0000000707077c24 */ /* 0x002fc8000f8e020e */
[----:B0-----:R-:W-:-:S05]  /*0f10*/  IMAD.WIDE R12, R7, 0x4, R12 ;  /* 0x00000004070c7825 */ /* 0x001fca00078e020c */
[----:B------:R3:W-:Y:S01]  /*0f20*/  REDG.E.ADD.F32.FTZ.RN.STRONG.GPU desc[UR4][R12.64], R9 ;  /* 0x000000090c0079a6 */ /* 0x0007e2000c12f304 */
[----:B--2---:R-:W-:-:S04]  /*0f30*/  IMAD.WIDE R10, R7, 0x4, R10 ;  /* 0x00000004070a7825 */ /* 0x004fc800078e020a */
[----:B------:R-:W-:-:S05]  /*0f40*/  HFMA2 R7, -RZ, RZ, 0, 5.9604644775390625e-08 ;  /* 0x00000001ff077431 */ /* 0x000fca00000001ff */
[----:B------:R3:W-:Y:S02]  /*0f50*/  REDG.E.ADD.STRONG.GPU desc[UR4][R10.64], R7 ;  /* 0x000000070a00798e */ /* 0x0007e4000c12e104 */
.L_x_28:
[----:B------:R-:W-:Y:S05]  /*0f60*/  BSYNC.RECONVERGENT B1 ;  /* 0x0000000000017941 */ /* 0x000fea0003800200 */
.L_x_27:
[----:B------:R-:W-:-:S07]  /*0f70*/  IADD3 R3, PT, PT, R3, 0x80, RZ ;  /* 0x0000008003037810 */ /* 0x000fce0007ffe0ff */
.L_x_20:
[----:B------:R-:W-:Y:S05]  /*0f80*/  BSYNC.RECONVERGENT B0 ;  /* 0x0000000000007941 */ /* 0x000fea0003800200 */
.L_x_19:
[----:B------:R-:W-:-:S13]  /*0f90*/  LOP3.LUT P0, R5, R5, 0x3, RZ, 0xc0, !PT ;  /* 0x0000000305057812 */ /* 0x000fda000780c0ff */
[----:B------:R-:W-:Y:S05]  /*0fa0*/  @!P0 EXIT ;  /* 0x000000000000894d */ /* 0x000fea0003800000 */
[----:B------:R-:W-:Y:S01]  /*0fb0*/  ISETP.NE.AND P0, PT, R5, 0x1, PT ;  /* 0x000000010500780c */ /* 0x000fe20003f05270 */
[----:B------:R-:W-:-:S12]  /*0fc0*/  BSSY.RECONVERGENT B0, `(.L_x_29) ;  /* 0x000002e000007945 */ /* 0x000fd80003800200 */
[----:B------:R-:W-:Y:S05]  /*0fd0*/  @!P0 BRA `(.L_x_30) ;  /* 0x0000000000b08947 */ /* 0x000fea0003800000 */
[----:B0123--:R-:W0:Y:S01]  /*0fe0*/  LDC.64 R10, c[0x0][0x398] ;  /* 0x0000e600ff0a7b82 */ /* 0x00fe220000000a00 */
[----:B------:R-:W-:-:S04]  /*0ff0*/  IMAD R5, R3, 0x2, R8 ;  /* 0x0000000203057824 */ /* 0x000fc800078e0208 */
[----:B0-----:R-:W-:-:S05]  /*1000*/  IMAD.WIDE R10, R5, 0x4, R10 ;  /* 0x00000004050a7825 */ /* 0x001fca00078e020a */
[----:B------:R-:W2:Y:S04]  /*1010*/  LDG.E.CONSTANT R15, desc[UR4][R10.64] ;  /* 0x000000040a0f7981 */ /* 0x000ea8000c1e9900 */
[----:B------:R-:W2:Y:S04]  /*1020*/  LDG.E.CONSTANT R14, desc[UR4][R10.64+0x4] ;  /* 0x000004040a0e7981 */ /* 0x000ea8000c1e9900 */
[----:B------:R-:W3:Y:S04]  /*1030*/  LDG.E.CONSTANT R5, desc[UR4][R10.64+0x100] ;  /* 0x000100040a057981 */ /* 0x000ee8000c1e9900 */
[----:B----4-:R-:W3:Y:S01]  /*1040*/  LDG.E.CONSTANT R16, desc[UR4][R10.64+0x104] ;  /* 0x000104040a107981 */ /* 0x010ee2000c1e9900 */
[----:B------:R-:W-:Y:S01]  /*1050*/  BSSY.RECONVERGENT B1, `(.L_x_31) ;  /* 0x0000013000017945 */ /* 0x000fe20003800200 */
[----:B--2---:R-:W-:-:S04]  /*1060*/  LOP3.LUT R7, R15, R14, RZ, 0xfc, !PT ;  /* 0x0000000e0f077212 */ /* 0x004fc800078efcff */
[----:B------:R-:W-:Y:S02]  /*1070*/  ISETP.GE.AND P0, PT, R7, RZ, PT ;  /* 0x000000ff0700720c */ /* 0x000fe40003f06270 */
[----:B---3--:R-:W-:-:S04]  /*1080*/  LOP3.LUT R9, R5, R16, RZ, 0xfc, !PT ;  /* 0x0000001005097212 */ /* 0x008fc800078efcff */
[----:B------:R-:W-:-:S07]  /*1090*/  ISETP.GE.AND P1, PT, R9, RZ, PT ;  /* 0x000000ff0900720c */ /* 0x000fce0003f26270 */
[----:B------:R-:W-:Y:S06]  /*10a0*/  @!P0 BRA `(.L_x_32) ;  /* 0x0000000000348947 */ /* 0x000fec0003800000 */
        /* <DEDUP_REMOVED lines=10> */
[----:B---3--:R-:W-:Y:S01]  /*1150*/  IMAD.WIDE R10, R7, 0x4, R10 ;  /* 0x00000004070a7825 */ /* 0x008fe200078e020a */
[----:B------:R-:W-:-:S05]  /*1160*/  MOV R7, 0x1 ;  /* 0x0000000100077802 */ /* 0x000fca0000000f00 */
[----:B------:R0:W-:Y:S02]  /*1170*/  REDG.E.ADD.STRONG.GPU desc[UR4][R10.64], R7 ;  /* 0x000000070a00798e */ /* 0x0001e4000c12e104 */
.L_x_32:
[----:B------:R-:W-:Y:S05]  /*1180*/  BSYNC.RECONVERGENT B1 ;  /* 0x0000000000017941 */ /* 0x000fea0003800200 */
.L_x_31:
        /* <DEDUP_REMOVED lines=12> */
[----:B---3--:R-:W-:-:S04]  /*1250*/  IMAD.WIDE R12, R5, 0x4, R12 ;  /* 0x00000004050c7825 */ /* 0x008fc800078e020c */
[----:B------:R-:W-:-:S05]  /*1260*/  HFMA2 R5, -RZ, RZ, 0, 5.9604644775390625e-08 ;  /* 0x00000001ff057431 */ /* 0x000fca00000001ff */
[----:B------:R1:W-:Y:S02]  /*1270*/  REDG.E.ADD.STRONG.GPU desc[UR4][R12.64], R5 ;  /* 0x000000050c00798e */ /* 0x0003e4000c12e104 */
.L_x_34:
[----:B------:R-:W-:Y:S05]  /*1280*/  BSYNC.RECONVERGENT B1 ;  /* 0x0000000000017941 */ /* 0x000fea0003800200 */
.L_x_33:
[----:B------:R-:W-:-:S07]  /*1290*/  VIADD R3, R3, 0x40 ;  /* 0x0000004003037836 */ /* 0x000fce0000000000 */
.L_x_30:
[----:B------:R-:W-:Y:S05]  /*12a0*/  BSYNC.RECONVERGENT B0 ;  /* 0x0000000000007941 */ /* 0x000fea0003800200 */
.L_x_29:
[----:B------:R-:W-:-:S13]  /*12b0*/  LOP3.LUT P0, RZ, R4, 0x20, RZ, 0xc0, !PT ;  /* 0x0000002004ff7812 */ /* 0x000fda000780c0ff */
[----:B------:R-:W-:Y:S05]  /*12c0*/  @P0 EXIT ;  /* 0x000000000000094d */ /* 0x000fea0003800000 */
[----:B-1----:R-:W1:Y:S01]  /*12d0*/  LDC.64 R4, c[0x0][0x398] ;  /* 0x0000e600ff047b82 */ /* 0x002e620000000a00 */
[----:B------:R-:W-:-:S05]  /*12e0*/  LEA R3, R3, R8, 0x1 ;  /* 0x0000000803037211 */ /* 0x000fca00078e08ff */
[----:B-1----:R-:W-:-:S05]  /*12f0*/  IMAD.WIDE R4, R3, 0x4, R4 ;  /* 0x0000000403047825 */ /* 0x002fca00078e0204 */
[----:B0--3--:R-:W3:Y:S04]  /*1300*/  LDG.E.CONSTANT R7, desc[UR4][R4.64] ;  /* 0x0000000404077981 */ /* 0x009ee8000c1e9900 */
[----:B--2---:R-:W3:Y:S02]  /*1310*/  LDG.E.CONSTANT R10, desc[UR4][R4.64+0x4] ;  /* 0x00000404040a7981 */ /* 0x004ee4000c1e9900 */
[----:B---3--:R-:W-:-:S04]  /*1320*/  LOP3.LUT R3, R7, R10, RZ, 0xfc, !PT ;  /* 0x0000000a07037212 */ /* 0x008fc800078efcff */
[----:B------:R-:W-:-:S13]  /*1330*/  ISETP.GE.AND P0, PT, R3, RZ, PT ;  /* 0x000000ff0300720c */ /* 0x000fda0003f06270 */
[----:B------:R-:W-:Y:S05]  /*1340*/  @!P0 EXIT ;  /* 0x000000000000894d */ /* 0x000fea0003800000 */
        /* <DEDUP_REMOVED lines=9> */
[----:B------:R-:W-:Y:S01]  /*13e0*/  REDG.E.ADD.F32.FTZ.RN.STRONG.GPU desc[UR4][R2.64], R11 ;  /* 0x0000000b020079a6 */ /* 0x000fe2000c12f304 */
[----:B---3--:R-:W-:Y:S01]  /*13f0*/  IMAD.WIDE R4, R7, 0x4, R8 ;  /* 0x0000000407047825 */ /* 0x008fe200078e0208 */
[----:B------:R-:W-:-:S05]  /*1400*/  MOV R7, 0x1 ;  /* 0x0000000100077802 */ /* 0x000fca0000000f00 */
[----:B------:R-:W-:Y:S01]  /*1410*/  REDG.E.ADD.STRONG.GPU desc[UR4][R4.64], R7 ;  /* 0x000000070400798e */ /* 0x000fe2000c12e104 */
[----:B------:R-:W-:Y:S05]  /*1420*/  EXIT ;  /* 0x000000000000794d */ /* 0x000fea0003800000 */
.L_x_35:
[----:B------:R-:W-:-:S00]  /*1430*/  BRA `(.L_x_35) ;  /* 0xfffffffc00fc7947 */ /* 0x000fc0000383ffff */
[----:B------:R-:W-:-:S00]  /*1440*/  NOP ;  /* 0x0000000000007918 */ /* 0x000fc00000000000 */
        /* <DEDUP_REMOVED lines=11> */
.L_x_116:


//--------------------- .text._ZN9alphazero4mcts17batchBackupKernelEPfPiS2_PKfPKiiiii --------------------------
	.section	.text._ZN9alphazero4mcts17batchBackupKernelEPfPiS2_PKfPKiiiii,"ax",@progbits
	.align	128
        .global         _ZN9alphazero4mcts17batchBackupKernelEPfPiS2_PKfPKiiiii
        .type           _ZN9alphazero4mcts17batchBackupKernelEPfPiS2_PKfPKiiiii,@function
        .size           _ZN9alphazero4mcts17batchBackupKernelEPfPiS2_PKfPKiiiii,(.L_x_117 - _ZN9alphazero4mcts17batchBackupKernelEPfPiS2_PKfPKiiiii)
        .other          _ZN9alphazero4mcts17batchBackupKernelEPfPiS2_PKfPKiiiii,@"STO_CUDA_ENTRY STV_DEFAULT"
_ZN9alphazero4mcts17batchBackupKernelEPfPiS2_PKfPKiiiii:
.text._ZN9alphazero4mcts17batchBackupKernelEPfPiS2_PKfPKiiiii:
[----:B------:R-:W-:Y:S01]  /*0000*/  LDC R1, c[0x0][0x37c] ;  /* 0x0000df00ff017b82 */ /* 0x000fe20000000800 */
[----:B------:R-:W0:Y:S01]  /*0010*/  S2R R12, SR_TID.X ;  /* 0x00000000000c7919 */ /* 0x000e220000002100 */
[----:B------:R-:W0:Y:S01]  /*0020*/  LDCU UR6, c[0x0][0x3b4] ;  /* 0x00007680ff0677ac */ /* 0x000e220008000800 */
[----:B------:R-:W1:Y:S01]  /*0030*/  S2R R13, SR_CTAID.X ;  /* 0x00000000000d7919 */ /* 0x000e620000002500 */
[----:B------:R-:W1:Y:S01]  /*0040*/  LDCU UR4, c[0x0][0x3a8] ;  /* 0x00007500ff0477ac */ /* 0x000e620008000800 */
[----:B0-----:R-:W-:-:S04]  /*0050*/  ISETP.GE.AND P0, PT, R12, UR6, PT ;  /* 0x000000060c007c0c */ /* 0x001fc8000bf06270 */
[----:B-1----:R-:W-:-:S13]  /*0060*/  ISETP.GE.OR P0, PT, R13, UR4, P0 ;  /* 0x000000040d007c0c */ /* 0x002fda0008706670 */
[----:B------:R-:W-:Y:S05]  /*0070*/  @P0 EXIT ;  /* 0x000000000000094d */ /* 0x000fea0003800000 */
[----:B------:R-:W0:Y:S01]  /*0080*/  LDC.64 R2, c[0x0][0x3a0] ;  /* 0x0000e800ff027b82 */ /* 0x000e220000000a00 */
[----:B------:R-:W1:Y:S01]  /*0090*/  LDCU.64 UR4, c[0x0][0x358] ;  /* 0x00006b00ff0477ac */ /* 0x000e620008000a00 */
[----:B------:R-:W-:-:S05]  /*00a0*/  IMAD R5, R13, UR6, R12 ;  /* 0x000000060d057c24 */ /* 0x000fca000f8e020c */
[----:B------:R-:W-:-:S05]  /*00b0*/  SHF.L.U32 R5, R5, 0x1, RZ ;  /* 0x0000000105057819 */ /* 0x000fca00000006ff */
[----:B0-----:R-:W-:-:S05]  /*00c0*/  IMAD.WIDE.U32 R2, R5, 0x4, R2 ;  /* 0x0000000405027825 */ /* 0x001fca00078e0002 */
[----:B-1----:R-:W2:Y:S04]  /*00d0*/  LDG.E.CONSTANT R0, desc[UR4][R2.64] ;  /* 0x0000000402007981 */ /* 0x002ea8000c1e9900 */
[----:B------:R-:W2:Y:S02]  /*00e0*/  LDG.E.CONSTANT R11, desc[UR4][R2.64+0x4] ;  /* 0x00000404020b7981 */ /* 0x000ea4000c1e9900 */
[----:B--2---:R-:W-:-:S04]  /*00f0*/  LOP3.LUT R4, R0, R11, RZ, 0xfc, !PT ;  /* 0x0000000b00047212 */ /* 0x004fc800078efcff */
[----:B------:R-:W-:-:S13]  /*0100*/  ISETP.GE.AND P0, PT, R4, RZ, PT ;  /* 0x000000ff0400720c */ /* 0x000fda0003f06270 */
[----:B------:R-:W-:Y:S05]  /*0110*/  @!P0 EXIT ;  /* 0x000000000000894d */ /* 0x000fea0003800000 */
[----:B------:R-:W0:Y:S01]  /*0120*/  LDC.64 R2, c[0x0][0x398] ;  /* 0x0000e600ff027b82 */ /* 0x000e220000000a00 */
[----:B------:R-:W1:Y:S01]  /*0130*/  LDCU UR6, c[0x0][0x3ac] ;  /* 0x00007580ff0677ac */ /* 0x000e620008000800 */
[----:B------:R-:W2:Y:S06]  /*0140*/  LDCU UR7, c[0x0][0x3b0] ;  /* 0x00007600ff0777ac */ /* 0x000eac0008000800 */
[----:B------:R-:W3:Y:S08]  /*0150*/  LDC.64 R6, c[0x0][0x388] ;  /* 0x0000e200ff067b82 */ /* 0x000ef00000000a00 */
[----:B------:R-:W4:Y:S01]  /*0160*/  LDC.64 R4, c[0x0][0x380] ;  /* 0x0000e000ff047b82 */ /* 0x000f220000000a00 */
[----:B0-----:R-:W-:-:S07]  /*0170*/  IMAD.WIDE.U32 R2, R13, 0x4, R2 ;  /* 0x000000040d027825 */ /* 0x001fce00078e0002 */
[----:B------:R-:W0:Y:S01]  /*0180*/  LDC.64 R8, c[0x0][0x390] ;  /* 0x0000e400ff087b82 */ /* 0x000e220000000a00 */
[----:B------:R3:W5:Y:S01]  /*0190*/  LDG.E.CONSTANT R10, desc[UR4][R2.64] ;  /* 0x00000004020a7981 */ /* 0x000762000c1e9900 */
[----:B-1----:R-:W-:Y:S01]  /*01a0*/  IMAD R0, R13, UR6, R0 ;  /* 0x000000060d007c24 */ /* 0x002fe2000f8e0200 */
[----:B------:R-:W-:Y:S02]  /*01b0*/  LOP3.LUT R12, R12, 0x1, RZ, 0xc0, !PT ;  /* 0x000000010c0c7812 */ /* 0x000fe400078ec0ff */
[----:B------:R-:W-:Y:S01]  /*01c0*/  MOV R13, 0xfffffffd ;  /* 0xfffffffd000d7802 */ /* 0x000fe20000000f00 */
[----:B--2---:R-:W-:Y:S01]  /*01d0*/  IMAD R11, R0, UR7, R11 ;  /* 0x00000007000b7c24 */ /* 0x004fe2000f8e020b */
[----:B------:R-:W-:-:S03]  /*01e0*/  ISETP.NE.U32.AND P0, PT, R12, 0x1, PT ;  /* 0x000000010c00780c */ /* 0x000fc60003f05070 */
[----:B---3--:R-:W-:-:S04]  /*01f0*/  IMAD.WIDE R2, R11, 0x4, R6 ;  /* 0x000000040b027825 */ /* 0x008fc800078e0206 */
[----:B----4-:R-:W-:-:S04]  /*0200*/  IMAD.WIDE R4, R11, 0x4, R4 ;  /* 0x000000040b047825 */ /* 0x010fc800078e0204 */
[----:B0-----:R-:W-:-:S04]  /*0210*/  IMAD.WIDE R6, R11, 0x4, R8 ;  /* 0x000000040b067825 */ /* 0x001fc800078e0208 */
[----:B------:R-:W-:Y:S01]  /*0220*/  HFMA2 R11, -RZ, RZ, 0, 5.9604644775390625e-08 ;  /* 0x00000001ff0b7431 */ /* 0x000fe200000001ff */
[----:B-----5:R-:W-:-:S05]  /*0230*/  FSEL R9, -R10, R10, !P0 ;  /* 0x0000000a0a097208 */ /* 0x020fca0004000100 */
[----:B------:R-:W-:Y:S04]  /*0240*/  REDG.E.ADD.F32.FTZ.RN.STRONG.GPU desc[UR4][R4.64], R9 ;  /* 0x00000009040079a6 */ /* 0x000fe8000c12f304 */
[----:B------:R-:W-:Y:S04]  /*0250*/  REDG.E.ADD.STRONG.GPU desc[UR4][R2.64], R11 ;  /* 0x0000000b0200798e */ /* 0x000fe8000c12e104 */
[----:B------:R-:W-:Y:S01]  /*0260*/  REDG.E.ADD.STRONG.GPU desc[UR4][R6.64], R13 ;  /* 0x0000000d0600798e */ /* 0x000fe2000c12e104 */
[----:B------:R-:W-:Y:S05]  /*0270*/  EXIT ;  /* 0x000000000000794d */ /* 0x000fea0003800000 */
.L_x_36:
        /* <DEDUP_REMOVED lines=16> */
.L_x_117:


//--------------------- .text._ZN9alphazero4mcts17selectPathsKernelEPKfPKbPiS5_iiiii --------------------------
	.section	.text._ZN9alphazero4mcts17selectPathsKernelEPKfPKbPiS5_iiiii,"ax",@progbits
	.align	128
        .global         _ZN9alphazero4mcts17selectPathsKernelEPKfPKbPiS5_iiiii
        .type           _ZN9alphazero4mcts17selectPathsKernelEPKfPKbPiS5_iiiii,@function
        .size           _ZN9alphazero4mcts17selectPathsKernelEPKfPKbPiS5_iiiii,(.L_x_118 - _ZN9alphazero4mcts17selectPathsKernelEPKfPKbPiS5_iiiii)
        .other          _ZN9alphazero4mcts17selectPathsKernelEPKfPKbPiS5_iiiii,@"STO_CUDA_ENTRY STV_DEFAULT"
_ZN9alphazero4mcts17selectPathsKernelEPKfPKbPiS5_iiiii:
.text._ZN9alphazero4mcts17selectPathsKernelEPKfPKbPiS5_iiiii:
[----:B------:R-:W-:Y:S08]  /*0000*/  LDC R1, c[0x0][0x37c] ;  /* 0x0000df00ff017b82 */ /* 0x000ff00000000800 */
[----:B------:R-:W0:Y:S08]  /*0010*/  S2UR UR8, SR_CTAID.X ;  /* 0x00000000000879c3 */ /* 0x000e300000002500 */
[----:B------:R-:W0:Y:S02]  /*0020*/  LDC R0, c[0x0][0x3a0] ;  /* 0x0000e800ff007b82 */ /* 0x000e240000000800 */
[----:B0-----:R-:W-:-:S13]  /*0030*/  ISETP.LE.AND P0, PT, R0, UR8, PT ;  /* 0x0000000800007c0c */ /* 0x001fda000bf03270 */
[----:B------:R-:W-:Y:S05]  /*0040*/  @P0 EXIT ;  /* 0x000000000000094d */ /* 0x000fea0003800000 */
[----:B------:R-:W0:Y:S02]  /*0050*/  LDC R4, c[0x0][0x3ac] ;  /* 0x0000eb00ff047b82 */ /* 0x000e240000000800 */
[----:B0-----:R-:W-:-:S13]  /*0060*/  ISETP.GE.AND P0, PT, R4, 0x1, PT ;  /* 0x000000010400780c */ /* 0x001fda0003f06270 */
[----:B------:R-:W-:Y:S05]  /*0070*/  @!P0 EXIT ;  /* 0x000000000000894d */ /* 0x000fea0003800000 */
[----:B------:R-:W0:Y:S01]  /*0080*/  S2UR UR5, SR_CgaCtaId ;  /* 0x00000000000579c3 */ /* 0x000e220000008800 */
[----:B------:R-:W1:Y:S01]  /*0090*/  S2R R5, SR_TID.X ;  /* 0x0000000000057919 */ /* 0x000e620000002100 */
[----:B------:R-:W2:Y:S01]  /*00a0*/  LDCU UR9, c[0x0][0x360] ;  /* 0x00006c00ff0977ac */ /* 0x000ea20008000800 */
[----:B------:R-:W-:Y:S02]  /*00b0*/  IMAD R4, R4, UR8, RZ ;  /* 0x0000000804047c24 */ /* 0x000fe4000f8e02ff */
[----:B------:R-:W-:Y:S01]  /*00c0*/  IMAD.MOV.U32 R3, RZ, RZ, RZ ;  /* 0x000000ffff037224 */ /* 0x000fe200078e00ff */
[----:B------:R-:W3:Y:S01]  /*00d0*/  LDCU UR6, c[0x0][0x3a4] ;  /* 0x00007480ff0677ac */ /* 0x000ee20008000800 */
[----:B------:R-:W-:Y:S01]  /*00e0*/  UMOV UR4, 0x400 ;  /* 0x0000040000047882 */ /* 0x000fe20000000000 */
[----:B------:R-:W4:Y:S01]  /*00f0*/  LDCU.64 UR10, c[0x0][0x358] ;  /* 0x00006b00ff0a77ac */ /* 0x000f220008000a00 */
[----:B0-----:R-:W-:Y:S02]  /*0100*/  ULEA UR4, UR5, UR4, 0x18 ;  /* 0x0000000405047291 */ /* 0x001fe4000f8ec0ff */
[----:B---3--:R-:W-:-:S02]  /*0110*/  UIMAD UR5, UR8, UR6, URZ ;  /* 0x00000006080572a4 */ /* 0x008fc4000f8e02ff */
[----:B--2---:R-:W-:Y:S02]  /*0120*/  ULEA UR7, UR9, UR4, 0x2 ;  /* 0x0000000409077291 */ /* 0x004fe4000f8e10ff */
[----:B-1----:R-:W-:Y:S01]  /*0130*/  LEA R2, R5, UR4, 0x2 ;  /* 0x0000000405027c11 */ /* 0x002fe2000f8e10ff */
[----:B------:R-:W-:-:S03]  /*0140*/  UMOV UR4, URZ ;  /* 0x000000ff00047c82 */ /* 0x000fc60008000000 */
[----:B----4-:R-:W-:-:S07]  /*0150*/  LEA R0, R5, UR7, 0x2 ;  /* 0x0000000705007c11 */ /* 0x010fce000f8e10ff */
.L_x_48:
[----:B0-----:R-:W0:Y:S01]  /*0160*/  LDCU UR6, c[0x0][0x3a8] ;  /* 0x00007500ff0677ac */ /* 0x001e220008000800 */
[----:B------:R-:W-:Y:S01]  /*0170*/  BSSY.RECONVERGENT B0, `(.L_x_37) ;  /* 0x000001c000007945 */ /* 0x000fe20003800200 */
[----:B------:R-:W-:Y:S01]  /*0180*/  IMAD.MOV.U32 R11, RZ, RZ, -0x1 ;  /* 0xffffffffff0b7424 */ /* 0x000fe200078e00ff */
[----:B------:R-:W1:Y:S01]  /*0190*/  LDCU.64 UR12, c[0x0][0x388] ;  /* 0x00007100ff0c77ac */ /* 0x000e620008000a00 */
[----:B------:R-:W-:Y:S01]  /*01a0*/  IMAD.MOV.U32 R13, RZ, RZ, -0x800000 ;  /* 0xff800000ff0d7424 */ /* 0x000fe200078e00ff */
[----:B0-----:R-:W-:-:S13]  /*01b0*/  ISETP.GE.AND P0, PT, R5, UR6, PT ;  /* 0x0000000605007c0c */ /* 0x001fda000bf06270 */
[----:B-1----:R-:W-:Y:S05]  /*01c0*/  @P0 BRA `(.L_x_38) ;  /* 0x0000000000580947 */ /* 0x002fea0003800000 */
[----:B------:R-:W0:Y:S01]  /*01d0*/  LDC R19, c[0x0][0x3a8] ;  /* 0x0000ea00ff137b82 */ /* 0x000e220000000800 */
[----:B------:R-:W-:Y:S02]  /*01e0*/  VIADD R15, R3, UR5 ;  /* 0x00000005030f7c36 */ /* 0x000fe40008000000 */
[----:B------:R-:W-:Y:S02]  /*01f0*/  IMAD.MOV.U32 R13, RZ, RZ, -0x800000 ;  /* 0xff800000ff0d7424 */ /* 0x000fe400078e00ff */
[----:B------:R-:W-:Y:S02]  /*0200*/  IMAD.MOV.U32 R11, RZ, RZ, -0x1 ;  /* 0xffffffffff0b7424 */ /* 0x000fe400078e00ff */
[----:B------:R-:W-:Y:S01]  /*0210*/  IMAD.MOV.U32 R10, RZ, RZ, R5 ;  /* 0x000000ffff0a7224 */ /* 0x000fe200078e0005 */
[----:B------:R-:W1:Y:S06]  /*0220*/  LDC.64 R6, c[0x0][0x380] ;  /* 0x0000e000ff067b82 */ /* 0x000e6c0000000a00 */
.L_x_41:
[----:B0-----:R-:W-:-:S05]  /*0230*/  IMAD R17, R15, R19, R10 ;  /* 0x000000130f117224 */ /* 0x001fca00078e020a */
[----:B------:R-:W-:-:S04]  /*0240*/  IADD3 R8, P0, PT, R17, UR12, RZ ;  /* 0x0000000c11087c10 */ /* 0x000fc8000ff1e0ff */
[----:B------:R-:W-:-:S05]  /*0250*/  LEA.HI.X.SX32 R9, R17, UR13, 0x1, P0 ;  /* 0x0000000d11097c11 */ /* 0x000fca00080f0eff */
[----:B------:R-:W2:Y:S01]  /*0260*/  LDG.E.U8.CONSTANT R8, desc[UR10][R8.64] ;  /* 0x0000000a08087981 */ /* 0x000ea2000c1e9100 */
[----:B------:R-:W-:Y:S01]  /*0270*/  BSSY.RECONVERGENT B1, `(.L_x_39) ;  /* 0x0000008000017945 */ /* 0x000fe20003800200 */
[----:B--2---:R-:W-:-:S13]  /*0280*/  ISETP.NE.AND P0, PT, R8, RZ, PT ;  /* 0x000000ff0800720c */ /* 0x004fda0003f05270 */
[----:B------:R-:W-:Y:S05]  /*0290*/  @!P0 BRA `(.L_x_40) ;  /* 0x0000000000148947 */ /* 0x000fea0003800000 */
[----:B-1----:R-:W-:-:S06]  /*02a0*/  IMAD.WIDE R8, R17, 0x4, R6 ;  /* 0x0000000411087825 */ /* 0x002fcc00078e0206 */
[----:B------:R-:W2:Y:S02]  /*02b0*/  LDG.E.CONSTANT R8, desc[UR10][R8.64] ;  /* 0x0000000a08087981 */ /* 0x000ea4000c1e9900 */
[----:B--2---:R-:W-:-:S04]  /*02c0*/  FSETP.GT.AND P0, PT, R8, R13, PT ;  /* 0x0000000d0800720b */ /* 0x004fc80003f04000 */
[----:B------:R-:W-:Y:S02]  /*02d0*/  FSEL R13, R8, R13, P0 ;  /* 0x0000000d080d7208 */ /* 0x000fe40000000000 */
[----:B------:R-:W-:-:S07]  /*02e0*/  SEL R11, R10, R11, P0 ;  /* 0x0000000b0a0b7207 */ /* 0x000fce0000000000 */
.L_x_40:
[----:B------:R-:W-:Y:S05]  /*02f0*/  BSYNC.RECONVERGENT B1 ;  /* 0x0000000000017941 */ /* 0x000fea0003800200 */
.L_x_39:
[----:B------:R-:W-:-:S05]  /*0300*/  VIADD R10, R10, UR9 ;  /* 0x000000090a0a7c36 */ /* 0x000fca0008000000 */
[----:B------:R-:W-:-:S13]  /*0310*/  ISETP.GE.AND P0, PT, R10, R19, PT ;  /* 0x000000130a00720c */ /* 0x000fda0003f06270 */
[----:B------:R-:W-:Y:S05]  /*0320*/  @!P0 BRA `(.L_x_41) ;  /* 0xfffffffc00c08947 */ /* 0x000fea000383ffff */
.L_x_38:
[----:B------:R-:W-:Y:S05]  /*0330*/  BSYNC.RECONVERGENT B0 ;  /* 0x0000000000007941 */ /* 0x000fea0003800200 */
.L_x_37:
[----:B------:R0:W-:Y:S01]  /*0340*/  STS [R2], R13 ;  /* 0x0000000d02007388 */ /* 0x0001e20000000800 */
[----:B------:R-:W-:-:S03]  /*0350*/  UISETP.GE.U32.AND UP0, UPT, UR9, 0x2, UPT ;  /* 0x000000020900788c */ /* 0x000fc6000bf06070 */
[----:B------:R0:W-:Y:S01]  /*0360*/  STS [R0], R11 ;  /* 0x0000000b00007388 */ /* 0x0001e20000000800 */
[----:B------:R-:W-:Y:S06]  /*0370*/  BAR.SYNC.DEFER_BLOCKING 0x0 ;  /* 0x0000000000007b1d */ /* 0x000fec0000010000 */
[----:B------:R-:W-:Y:S05]  /*0380*/  BRA.U !UP0, `(.L_x_42) ;  /* 0x0000000108487547 */ /* 0x000fea000b800000 */
[----:B-1----:R-:W-:-:S07]  /*0390*/  MOV R7, UR9 ;  /* 0x0000000900077c02 */ /* 0x002fce0008000f00 */
.L_x_45:
[--C-:B------:R-:W-:Y:S01]  /*03a0*/  IMAD.MOV.U32 R10, RZ, RZ, R7.reuse ;  /* 0x000000ffff0a7224 */ /* 0x100fe200078e0007 */
[----:B------:R-:W-:Y:S01]  /*03b0*/  SHF.R.U32.HI R7, RZ, 0x1, R7 ;  /* 0x00000001ff077819 */ /* 0x000fe20000011607 */
[----:B------:R-:W-:Y:S03]  /*03c0*/  BSSY.RECONVERGENT B0, `(.L_x_43) ;  /* 0x000000b000007945 */ /* 0x000fe60003800200 */
[----:B------:R-:W-:-:S13]  /*03d0*/  ISETP.GE.U32.AND P0, PT, R5, R7, PT ;  /* 0x000000070500720c */ /* 0x000fda0003f06070 */
[----:B-1----:R-:W-:Y:S05]  /*03e0*/  @P0 BRA `(.L_x_44) ;  /* 0x0000000000200947 */ /* 0x002fea0003800000 */
[----:B------:R-:W-:Y:S01]  /*03f0*/  IMAD R6, R7, 0x4, R2 ;  /* 0x0000000407067824 */ /* 0x000fe200078e0202 */
[----:B------:R-:W-:Y:S04]  /*0400*/  LDS R8, [R2] ;  /* 0x0000000002087984 */ /* 0x000fe80000000800 */
[----:B0-----:R-:W0:Y:S02]  /*0410*/  LDS R11, [R6] ;  /* 0x00000000060b7984 */ /* 0x001e240000000800 */
[----:B0-----:R-:W-:-:S13]  /*0420*/  FSETP.GT.AND P0, PT, R11, R8, PT ;  /* 0x000000080b00720b */ /* 0x001fda0003f04000 */
[----:B------:R-:W-:Y:S01]  /*0430*/  @P0 IMAD R8, R7, 0x4, R0 ;  /* 0x0000000407080824 */ /* 0x000fe200078e0200 */
[----:B------:R-:W-:Y:S04]  /*0440*/  @P0 STS [R2], R11 ;  /* 0x0000000b02000388 */ /* 0x000fe80000000800 */
[----:B------:R-:W0:Y:S04]  /*0450*/  @P0 LDS R9, [R8] ;  /* 0x0000000008090984 */ /* 0x000e280000000800 */
[----:B0-----:R1:W-:Y:S02]  /*0460*/  @P0 STS [R0], R9 ;  /* 0x0000000900000388 */ /* 0x0013e40000000800 */
.L_x_44:
[----:B------:R-:W-:Y:S05]  /*0470*/  BSYNC.RECONVERGENT B0 ;  /* 0x0000000000007941 */ /* 0x000fea0003800200 */
.L_x_43:
[----:B------:R-:W-:Y:S01]  /*0480*/  BAR.SYNC.DEFER_BLOCKING 0x0 ;  /* 0x0000000000007b1d */ /* 0x000fe20000010000 */
[----:B------:R-:W-:-:S13]  /*0490*/  ISETP.GT.U32.AND P0, PT, R10, 0x3, PT ;  /* 0x000000030a00780c */ /* 0x000fda0003f04070 */
[----:B------:R-:W-:Y:S05]  /*04a0*/  @P0 BRA `(.L_x_45) ;  /* 0xfffffffc00bc0947 */ /* 0x000fea000383ffff */
.L_x_42:
[----:B------:R-:W-:Y:S01]  /*04b0*/  ISETP.NE.AND P0, PT, R5, RZ, PT ;  /* 0x000000ff0500720c */ /* 0x000fe20003f05270 */
[----:B------:R-:W-:Y:S01]  /*04c0*/  BSSY.RECONVERGENT B0, `(.L_x_46) ;  /* 0x0000018000007945 */ /* 0x000fe20003800200 */
[----:B------:R-:W-:-:S11]  /*04d0*/  IMAD.MOV.U32 R10, RZ, RZ, R3 ;  /* 0x000000ffff0a7224 */ /* 0x000fd600078e0003 */
[----:B------:R-:W-:Y:S05]  /*04e0*/  @P0 BRA `(.L_x_47) ;  /* 0x0000000000540947 */ /* 0x000fea0003800000 */
[----:B0-----:R-:W0:Y:S01]  /*04f0*/  LDS R11, [UR7] ;  /* 0x00000007ff0b7984 */ /* 0x001e220008000800 */
[----:B------:R-:W-:Y:S02]  /*0500*/  MOV R10, 0xffffffff ;  /* 0xffffffff000a7802 */ /* 0x000fe40000000f00 */
[----:B0-----:R-:W-:-:S13]  /*0510*/  ISETP.GE.AND P0, PT, R11, RZ, PT ;  /* 0x000000ff0b00720c */ /* 0x001fda0003f06270 */
[----:B------:R-:W-:Y:S05]  /*0520*/  @!P0 BRA `(.L_x_47) ;  /* 0x0000000000448947 */ /* 0x000fea0003800000 */
[----:B------:R-:W0:Y:S01]  /*0530*/  LDC R12, c[0x0][0x3a8] ;  /* 0x0000ea00ff0c7b82 */ /* 0x000e220000000800 */
[----:B------:R-:W-:-:S04]  /*0540*/  VIADD R13, R4, UR4 ;  /* 0x00000004040d7c36 */ /* 0x000fc80008000000 */
[----:B------:R-:W-:-:S03]  /*0550*/  IMAD.SHL.U32 R13, R13, 0x2, RZ ;  /* 0x000000020d0d7824 */ /* 0x000fc600078e00ff */
[----:B-1----:R-:W1:Y:S08]  /*0560*/  LDC.64 R8, c[0x0][0x390] ;  /* 0x0000e400ff087b82 */ /* 0x002e700000000a00 */
[----:B------:R-:W2:Y:S08]  /*0570*/  LDC.64 R6, c[0x0][0x398] ;  /* 0x0000e600ff067b82 */ /* 0x000eb00000000a00 */
[----:B------:R-:W3:Y:S01]  /*0580*/  LDC R17, c[0x0][0x3b0] ;  /* 0x0000ec00ff117b82 */ /* 0x000ee20000000800 */
[----:B0-----:R-:W-:-:S04]  /*0590*/  IMAD R10, R3, R12, R11 ;  /* 0x0000000c030a7224 */ /* 0x001fc800078e020b */
[----:B------:R-:W-:Y:S02]  /*05a0*/  IMAD R15, R12, UR5, R10 ;  /* 0x000000050c0f7c24 */ /* 0x000fe4000f8e020a */
[----:B-1----:R-:W-:Y:S02]  /*05b0*/  IMAD.WIDE R8, R13, 0x4, R8 ;  /* 0x000000040d087825 */ /* 0x002fe400078e0208 */
[----:B------:R-:W0:Y:S03]  /*05c0*/  LDC R13, c[0x0][0x3a4] ;  /* 0x0000e900ff0d7b82 */ /* 0x000e260000000800 */
[----:B------:R4:W-:Y:S01]  /*05d0*/  STG.E desc[UR10][R8.64], R3 ;  /* 0x0000000308007986 */ /* 0x0009e2000c10190a */
[----:B--2---:R-:W-:-:S03]  /*05e0*/  IMAD.WIDE R6, R15, 0x4, R6 ;  /* 0x000000040f067825 */ /* 0x004fc600078e0206 */
[----:B------:R4:W-:Y:S04]  /*05f0*/  STG.E desc[UR10][R8.64+0x4], R11 ;  /* 0x0000040b08007986 */ /* 0x0009e8000c10190a */
[----:B---3--:R4:W-:Y:S01]  /*0600*/  REDG.E.ADD.STRONG.GPU desc[UR10][R6.64], R17 ;  /* 0x000000110600798e */ /* 0x0089e2000c12e10a */
[----:B------:R-:W-:-:S05]  /*0610*/  VIADD R10, R10, 0x1 ;  /* 0x000000010a0a7836 */ /* 0x000fca0000000000 */
[----:B0-----:R-:W-:-:S04]  /*0620*/  ISETP.GE.AND P0, PT, R10, R13, PT ;  /* 0x0000000d0a00720c */ /* 0x001fc80003f06270 */
[----:B----4-:R-:W-:-:S09]  /*0630*/  SEL R10, R10, 0xffffffff, !P0 ;  /* 0xffffffff0a0a7807 */ /* 0x010fd20004000000 */
.L_x_47:
[----:B------:R-:W-:Y:S05]  /*0640*/  BSYNC.RECONVERGENT B0 ;  /* 0x0000000000007941 */ /* 0x000fea0003800200 */
.L_x_46:
[----:B-1----:R-:W1:Y:S01]  /*0650*/  LDC R6, c[0x0][0x3ac] ;  /* 0x0000eb00ff067b82 */ /* 0x002e620000000800 */
[----:B------:R-:W2:Y:S01]  /*0660*/  SHFL.IDX PT, R3, R10, RZ, 0x1f ;  /* 0x00001fff0a037589 */ /* 0x000ea200000e0000 */
[----:B------:R-:W-:-:S06]  /*0670*/  UIADD3 UR4, UPT, UPT, UR4, 0x1, URZ ;  /* 0x0000000104047890 */ /* 0x000fcc000fffe0ff */
[----:B------:R-:W-:Y:S08]  /*0680*/  BAR.SYNC.DEFER_BLOCKING 0x0 ;  /* 0x0000000000007b1d */ /* 0x000ff00000010000 */
[----:B------:R-:W-:Y:S01]  /*0690*/  BAR.SYNC.DEFER_BLOCKING 0x0 ;  /* 0x0000000000007b1d */ /* 0x000fe20000010000 */
[----:B-1----:R-:W-:Y:S02]  /*06a0*/  ISETP.LE.AND P0, PT, R6, UR4, PT ;  /* 0x0000000406007c0c */ /* 0x002fe4000bf03270 */
[----:B--2---:R-:W-:-:S13]  /*06b0*/  ISETP.GT.AND P1, PT, R3, -0x1, PT ;  /* 0xffffffff0300780c */ /* 0x004fda0003f24270 */
[----:B------:R-:W-:Y:S05]  /*06c0*/  @!P0 BRA P1, `(.L_x_48) ;  /* 0xfffffff800a48947 */ /* 0x000fea000083ffff */
[----:B------:R-:W-:Y:S05]  /*06d0*/  EXIT ;  /* 0x000000000000794d */ /* 0x000fea0003800000 */
.L_x_49:
        /* <DEDUP_REMOVED lines=10> */
.L_x_118:


//--------------------- .text._ZN9alphazero4mcts22computeUCBSparseKernelEPKfPKiS4_S4_S2_S4_Pfffiii --------------------------
	.section	.text._ZN9alphazero4mcts22computeUCBSparseKernelEPKfPKiS4_S4_S2_S4_Pfffiii,"ax",@progbits
	.align	128
        .global         _ZN9alphazero4mcts22computeUCBSparseKernelEPKfPKiS4_S4_S2_S4_Pfffiii
        .type           _ZN9alphazero4mcts22computeUCBSparseKernelEPKfPKiS4_S4_S2_S4_Pfffiii,@function
        .size           _ZN9alphazero4mcts22computeUCBSparseKernelEPKfPKiS4_S4_S2_S4_Pfffiii,(.L_x_111 - _ZN9alphazero4mcts22computeUCBSparseKernelEPKfPKiS4_S4_S2_S4_Pfffiii)
        .other          _ZN9alphazero4mcts22computeUCBSparseKernelEPKfPKiS4_S4_S2_S4_Pfffiii,@"STO_CUDA_ENTRY STV_DEFAULT"
_ZN9alphazero4mcts22computeUCBSparseKernelEPKfPKiS4_S4_S2_S4_Pfffiii:
.text._ZN9alphazero4mcts22computeUCBSparseKernelEPKfPKiS4_S4_S2_S4_Pfffiii:
[----:B------:R-:W-:Y:S08]  /*0000*/  LDC R1, c[0x0][0x37c] ;  /* 0x0000df00ff017b82 */ /* 0x000ff00000000800 */
[----:B------:R-:W0:Y:S01]  /*0010*/  LDC R9, c[0x0][0x3c8] ;  /* 0x0000f200ff097b82 */ /* 0x000e220000000800 */
[----:B------:R-:W1:Y:S07]  /*0020*/  S2R R3, SR_TID.X ;  /* 0x0000000000037919 */ /* 0x000e6e0000002100 */
[----:B------:R-:W1:Y:S08]  /*0030*/  S2UR UR4, SR_CTAID.X ;  /* 0x00000000000479c3 */ /* 0x000e700000002500 */
[----:B------:R-:W1:Y:S01]  /*0040*/  LDC R2, c[0x0][0x360] ;  /* 0x0000d800ff027b82 */ /* 0x000e620000000800 */
[----:B0-----:R-:W-:-:S04]  /*0050*/  IABS R7, R9 ;  /* 0x0000000900077213 */ /* 0x001fc80000000000 */
[----:B------:R-:W0:Y:S01]  /*0060*/  I2F.RP R0, R7 ;  /* 0x0000000700007306 */ /* 0x000e220000209400 */
[----:B-1----:R-:W-:Y:S01]  /*0070*/  IMAD R2, R2, UR4, R3 ;  /* 0x0000000402027c24 */ /* 0x002fe2000f8e0203 */
[----:B------:R-:W1:Y:S06]  /*0080*/  LDCU.64 UR4, c[0x0][0x3c0] ;  /* 0x00007800ff0477ac */ /* 0x000e6c0008000a00 */
[----:B0-----:R-:W0:Y:S01]  /*0090*/  MUFU.RCP R0, R0 ;  /* 0x0000000000007308 */ /* 0x001e220000001000 */
[----:B-1----:R-:W-:Y:S01]  /*00a0*/  UIMAD UR4, UR5, UR4, URZ ;  /* 0x00000004050472a4 */ /* 0x002fe2000f8e02ff */
[----:B0-----:R-:W-:Y:S01]  /*00b0*/  VIADD R4, R0, 0xffffffe ;  /* 0x0ffffffe00047836 */ /* 0x001fe20000000000 */
[----:B------:R-:W-:-:S05]  /*00c0*/  IABS R0, R2 ;  /* 0x0000000200007213 */ /* 0x000fca0000000000 */
[----:B------:R0:W1:Y:S02]  /*00d0*/  F2I.FTZ.U32.TRUNC.NTZ R5, R4 ;  /* 0x0000000400057305 */ /* 0x000064000021f000 */
[----:B0-----:R-:W-:Y:S02]  /*00e0*/  IMAD.MOV.U32 R4, RZ, RZ, RZ ;  /* 0x000000ffff047224 */ /* 0x001fe400078e00ff */
[----:B-1----:R-:W-:-:S04]  /*00f0*/  IMAD.MOV R6, RZ, RZ, -R5 ;  /* 0x000000ffff067224 */ /* 0x002fc800078e0a05 */
[----:B------:R-:W-:-:S04]  /*0100*/  IMAD R3, R6, R7, RZ ;  /* 0x0000000706037224 */ /* 0x000fc800078e02ff */
[----:B------:R-:W-:-:S06]  /*0110*/  IMAD.HI.U32 R5, R5, R3, R4 ;  /* 0x0000000305057227 */ /* 0x000fcc00078e0004 */
[----:B------:R-:W-:-:S05]  /*0120*/  IMAD.HI.U32 R5, R5, R0, RZ ;  /* 0x0000000005057227 */ /* 0x000fca00078e00ff */
[----:B------:R-:W-:-:S05]  /*0130*/  IADD3 R3, PT, PT, -R5, RZ, RZ ;  /* 0x000000ff05037210 */ /* 0x000fca0007ffe1ff */
[----:B------:R-:W-:-:S05]  /*0140*/  IMAD R0, R7, R3, R0 ;  /* 0x0000000307007224 */ /* 0x000fca00078e0200 */
[----:B------:R-:W-:-:S13]  /*0150*/  ISETP.GT.U32.AND P2, PT, R7, R0, PT ;  /* 0x000000000700720c */ /* 0x000fda0003f44070 */
[----:B------:R-:W-:Y:S02]  /*0160*/  @!P2 IMAD.IADD R0, R0, 0x1, -R7 ;  /* 0x000000010000a824 */ /* 0x000fe400078e0a07 */
[----:B------:R-:W-:Y:S01]  /*0170*/  @!P2 VIADD R5, R5, 0x1 ;  /* 0x000000010505a836 */ /* 0x000fe20000000000 */
[----:B------:R-:W-:Y:S02]  /*0180*/  ISETP.NE.AND P2, PT, R9, RZ, PT ;  /* 0x000000ff0900720c */ /* 0x000fe40003f45270 */
[----:B------:R-:W-:Y:S02]  /*0190*/  ISETP.GE.U32.AND P0, PT, R0, R7, PT ;  /* 0x000000070000720c */ /* 0x000fe40003f06070 */
[----:B------:R-:W-:-:S04]  /*01a0*/  LOP3.LUT R0, R2, R9, RZ, 0x3c, !PT ;  /* 0x0000000902007212 */ /* 0x000fc800078e3cff */
[----:B------:R-:W-:-:S07]  /*01b0*/  ISETP.GE.AND P1, PT, R0, RZ, PT ;  /* 0x000000ff0000720c */ /* 0x000fce0003f26270 */
[----:B------:R-:W-:-:S05]  /*01c0*/  @P0 VIADD R5, R5, 0x1 ;  /* 0x0000000105050836 */ /* 0x000fca0000000000 */
[----:B------:R-:W-:-:S05]  /*01d0*/  MOV R11, R5 ;  /* 0x00000005000b7202 */ /* 0x000fca0000000f00 */
[----:B------:R-:W-:Y:S01]  /*01e0*/  @!P1 IMAD.MOV R11, RZ, RZ, -R11 ;  /* 0x000000ffff0b9224 */ /* 0x000fe200078e0a0b */
[----:B------:R-:W-:-:S04]  /*01f0*/  @!P2 LOP3.LUT R11, RZ, R9, RZ, 0x33, !PT ;  /* 0x00000009ff0ba212 */ /* 0x000fc800078e33ff */
[----:B------:R-:W-:-:S13]  /*0200*/  ISETP.GE.AND P0, PT, R11, UR4, PT ;  /* 0x000000040b007c0c */ /* 0x000fda000bf06270 */
[----:B------:R-:W-:Y:S05]  /*0210*/  @P0 EXIT ;  /* 0x000000000000094d */ /* 0x000fea0003800000 */
[----:B------:R-:W0:Y:S01]  /*0220*/  LDC.64 R4, c[0x0][0x398] ;  /* 0x0000e600ff047b82 */ /* 0x000e220000000a00 */
[----:B------:R-:W1:Y:S01]  /*0230*/  LDCU.64 UR4, c[0x0][0x358] ;  /* 0x00006b00ff0477ac */ /* 0x000e620008000a00 */
[----:B0-----:R-:W-:-:S05]  /*0240*/  IMAD.WIDE R4, R11, 0x4, R4 ;  /* 0x000000040b047825 */ /* 0x001fca00078e0204 */
[----:B-1----:R-:W2:Y:S04]  /*0250*/  LDG.E.CONSTANT R0, desc[UR4][R4.64] ;  /* 0x0000000404007981 */ /* 0x002ea8000c1e9900 */
[----:B------:R-:W2:Y:S01]  /*0260*/  LDG.E.CONSTANT R7, desc[UR4][R4.64+0x4] ;  /* 0x0000040404077981 */ /* 0x000ea2000c1e9900 */
[----:B------:R-:W-:Y:S01]  /*0270*/  IMAD.MOV R3, RZ, RZ, -R11 ;  /* 0x000000ffff037224 */ /* 0x000fe200078e0a0b */
[----:B------:R-:W-:Y:S03]  /*0280*/  BSSY.RECONVERGENT B0, `(.L_x_50) ;  /* 0x0000018000007945 */ /* 0x000fe60003800200 */
[----:B------:R-:W-:Y:S02]  /*0290*/  IMAD R10, R9, R3, R2 ;  /* 0x00000003090a7224 */ /* 0x000fe400078e0202 */
[----:B------:R-:W-:Y:S01]  /*02a0*/  IMAD.MOV.U32 R3, RZ, RZ, -0x1 ;  /* 0xffffffffff037424 */ /* 0x000fe200078e00ff */
[----:B--2---:R-:W-:-:S13]  /*02b0*/  ISETP.GE.AND P0, PT, R0, R7, PT ;  /* 0x000000070000720c */ /* 0x004fda0003f06270 */
[----:B------:R-:W-:Y:S05]  /*02c0*/  @P0 BRA `(.L_x_51) ;  /* 0x00000000004c0947 */ /* 0x000fea0003800000 */
[----:B------:R-:W0:Y:S01]  /*02d0*/  LDC.64 R4, c[0x0][0x390] ;  /* 0x0000e400ff047b82 */ /* 0x000e220000000a00 */
[----:B------:R-:W-:-:S07]  /*02e0*/  IADD3 R3, PT, PT, R7, -0x1, RZ ;  /* 0xffffffff07037810 */ /* 0x000fce0007ffe0ff */
.L_x_52:
[----:B------:R-:W-:Y:S02]  /*02f0*/  IMAD.MOV.U32 R9, RZ, RZ, R0 ;  /* 0x000000ffff097224 */ /* 0x000fe400078e0000 */
[----:B------:R-:W-:-:S04]  /*0300*/  IMAD.MOV.U32 R8, RZ, RZ, R3 ;  /* 0x000000ffff087224 */ /* 0x000fc800078e0003 */
[----:B------:R-:W-:-:S05]  /*0310*/  IMAD.IADD R0, R8, 0x1, R9 ;  /* 0x0000000108007824 */ /* 0x000fca00078e0209 */
[----:B------:R-:W-:-:S04]  /*0320*/  LEA.HI R0, R0, R0, RZ, 0x1 ;  /* 0x0000000000007211 */ /* 0x000fc800078f08ff */
[----:B------:R-:W-:-:S05]  /*0330*/  SHF.R.S32.HI R3, RZ, 0x1, R0 ;  /* 0x00000001ff037819 */ /* 0x000fca0000011400 */
[----:B0-----:R-:W-:-:S06]  /*0340*/  IMAD.WIDE R6, R3, 0x4, R4 ;  /* 0x0000000403067825 */ /* 0x001fcc00078e0204 */
[----:B------:R-:W2:Y:S02]  /*0350*/  LDG.E.CONSTANT R7, desc[UR4][R6.64] ;  /* 0x0000000406077981 */ /* 0x000ea4000c1e9900 */
[----:B--2---:R-:W-:-:S13]  /*0360*/  ISETP.NE.AND P0, PT, R7, R10, PT ;  /* 0x0000000a0700720c */ /* 0x004fda0003f05270 */
[----:B------:R-:W-:Y:S05]  /*0370*/  @!P0 BRA `(.L_x_51) ;  /* 0x0000000000208947 */ /* 0x000fea0003800000 */
[----:B------:R-:W-:-:S13]  /*0380*/  ISETP.GE.AND P0, PT, R7, R10, PT ;  /* 0x0000000a0700720c */ /* 0x000fda0003f06270 */
[C---:B------:R-:W-:Y:S01]  /*0390*/  @P0 VIADD R8, R3.reuse, 0xffffffff ;  /* 0xffffffff03080836 */ /* 0x040fe20000000000 */
[----:B------:R-:W-:-:S03]  /*03a0*/  @!P0 IADD3 R9, PT, PT, R3, 0x1, RZ ;  /* 0x0000000103098810 */ /* 0x000fc60007ffe0ff */
[----:B------:R-:W-:Y:S01]  /*03b0*/  IMAD.MOV.U32 R3, RZ, RZ, R8 ;  /* 0x000000ffff037224 */ /* 0x000fe200078e0008 */
[----:B------:R-:W-:Y:S01]  /*03c0*/  ISETP.GT.AND P0, PT, R9, R8, PT ;  /* 0x000000080900720c */ /* 0x000fe20003f04270 */
[----:B------:R-:W-:-:S12]  /*03d0*/  IMAD.MOV.U32 R0, RZ, RZ, R9 ;  /* 0x000000ffff007224 */ /* 0x000fd800078e0009 */
[----:B------:R-:W-:Y:S05]  /*03e0*/  @!P0 BRA `(.L_x_52) ;  /* 0xfffffffc00c08947 */ /* 0x000fea000383ffff */
[----:B------:R-:W-:-:S07]  /*03f0*/  MOV R3, 0xffffffff ;  /* 0xffffffff00037802 */ /* 0x000fce0000000f00 */
.L_x_51:
[----:B------:R-:W-:Y:S05]  /*0400*/  BSYNC.RECONVERGENT B0 ;  /* 0x0000000000007941 */ /* 0x000fea0003800200 */
.L_x_50:
[----:B------:R-:W0:Y:S02]  /*0410*/  LDC.64 R4, c[0x0][0x3a8] ;  /* 0x0000ea00ff047b82 */ /* 0x000e240000000a00 */
[----:B0-----:R-:W-:-:S06]  /*0420*/  IMAD.WIDE R4, R11, 0x4, R4 ;  /* 0x000000040b047825 */ /* 0x001fcc00078e0204 */
[----:B------:R-:W2:Y:S01]  /*0430*/  LDG.E.CONSTANT R4, desc[UR4][R4.64] ;  /* 0x0000000404047981 */ /* 0x000ea2000c1e9900 */
[----:B------:R-:W-:Y:S01]  /*0440*/  BSSY.RECONVERGENT B0, `(.L_x_53) ;  /* 0x000000d000007945 */ /* 0x000fe20003800200 */
[----:B--2---:R-:W-:-:S04]  /*0450*/  I2FP.F32.S32 R7, R4 ;  /* 0x0000000400077245 */ /* 0x004fc80000201400 */
[----:B------:R0:W1:Y:S01]  /*0460*/  MUFU.RSQ R6, R7 ;  /* 0x0000000700067308 */ /* 0x0000620000001400 */
[----:B------:R-:W-:-:S05]  /*0470*/  VIADD R0, R7, 0xf3000000 ;  /* 0xf300000007007836 */ /* 0x000fca0000000000 */
[----:B------:R-:W-:-:S13]  /*0480*/  ISETP.GT.U32.AND P0, PT, R0, 0x727fffff, PT ;  /* 0x727fffff0000780c */ /* 0x000fda0003f04070 */
[----:B01----:R-:W-:Y:S05]  /*0490*/  @!P0 BRA `(.L_x_54) ;  /* 0x00000000000c8947 */ /* 0x003fea0003800000 */
[----:B------:R-:W-:-:S07]  /*04a0*/  MOV R9, 0x4c0 ;  /* 0x000004c000097802 */ /* 0x000fce0000000f00 */
[----:B------:R-:W-:Y:S05]  /*04b0*/  CALL.REL.NOINC `($__internal_0_$__cuda_sm20_sqrt_rn_f32_slowpath) ;  /* 0x0000000000cc7944 */ /* 0x000fea0003c00000 */
[----:B------:R-:W-:Y:S05]  /*04c0*/  BRA `(.L_x_55) ;  /* 0x0000000000107947 */ /* 0x000fea0003800000 */
.L_x_54:
[----:B------:R-:W-:Y:S01]  /*04d0*/  FMUL.FTZ R0, R7, R6 ;  /* 0x0000000607007220 */ /* 0x000fe20000410000 */
[----:B------:R-:W-:-:S03]  /*04e0*/  FMUL.FTZ R4, R6, 0.5 ;  /* 0x3f00000006047820 */ /* 0x000fc60000410000 */
[----:B------:R-:W-:-:S04]  /*04f0*/  FFMA R5, -R0, R0, R7 ;  /* 0x0000000000057223 */ /* 0x000fc80000000107 */
[----:B------:R-:W-:-:S07]  /*0500*/  FFMA R0, R5, R4, R0 ;  /* 0x0000000405007223 */ /* 0x000fce0000000000 */
.L_x_55:
[----:B------:R-:W-:Y:S05]  /*0510*/  BSYNC.RECONVERGENT B0 ;  /* 0x0000000000007941 */ /* 0x000fea0003800200 */
.L_x_53:
[----:B------:R-:W-:Y:S01]  /*0520*/  ISETP.GE.AND P0, PT, R3, RZ, PT ;  /* 0x000000ff0300720c */ /* 0x000fe20003f06270 */
[----:B------:R-:W-:-:S12]  /*0530*/  BSSY.RECONVERGENT B0, `(.L_x_56) ;  /* 0x0000027000007945 */ /* 0x000fd80003800200 */
[----:B------:R-:W-:Y:S05]  /*0540*/  @!P0 BRA `(.L_x_57) ;  /* 0x0000000000748947 */ /* 0x000fea0003800000 */
[----:B------:R-:W0:Y:S01]  /*0550*/  LDC.64 R6, c[0x0][0x388] ;  /* 0x0000e200ff067b82 */ /* 0x000e220000000a00 */
[----:B------:R-:W1:Y:S07]  /*0560*/  LDCU UR6, c[0x0][0x3b8] ;  /* 0x00007700ff0677ac */ /* 0x000e6e0008000800 */
[----:B------:R-:W2:Y:S08]  /*0570*/  LDC.64 R8, c[0x0][0x3a0] ;  /* 0x0000e800ff087b82 */ /* 0x000eb00000000a00 */
[----:B------:R-:W3:Y:S01]  /*0580*/  LDC.64 R4, c[0x0][0x380] ;  /* 0x0000e000ff047b82 */ /* 0x000ee20000000a00 */
[----:B0-----:R-:W-:-:S06]  /*0590*/  IMAD.WIDE.U32 R6, R3, 0x4, R6 ;  /* 0x0000000403067825 */ /* 0x001fcc00078e0006 */
[----:B------:R-:W4:Y:S01]  /*05a0*/  LDG.E.CONSTANT R6, desc[UR4][R6.64] ;  /* 0x0000000406067981 */ /* 0x000f22000c1e9900 */
[----:B--2---:R-:W-:-:S06]  /*05b0*/  IMAD.WIDE R8, R2, 0x4, R8 ;  /* 0x0000000402087825 */ /* 0x004fcc00078e0208 */
[----:B------:R-:W1:Y:S01]  /*05c0*/  LDG.E.CONSTANT R8, desc[UR4][R8.64] ;  /* 0x0000000408087981 */ /* 0x000e62000c1e9900 */
[----:B---3--:R-:W-:-:S06]  /*05d0*/  IMAD.WIDE.U32 R4, R3, 0x4, R4 ;  /* 0x0000000403047825 */ /* 0x008fcc00078e0004 */
[----:B------:R0:W5:Y:S01]  /*05e0*/  LDG.E.CONSTANT R4, desc[UR4][R4.64] ;  /* 0x0000000404047981 */ /* 0x000162000c1e9900 */
[----:B------:R-:W-:Y:S01]  /*05f0*/  BSSY.RECONVERGENT B1, `(.L_x_58) ;  /* 0x0000010000017945 */ /* 0x000fe20003800200 */
[----:B----4-:R-:W-:-:S05]  /*0600*/  I2FP.F32.S32 R3, R6 ;  /* 0x0000000600037245 */ /* 0x010fca0000201400 */
[----:B------:R-:W-:Y:S01]  /*0610*/  FADD R11, R3, 1 ;  /* 0x3f800000030b7421 */ /* 0x000fe20000000000 */
[----:B-1----:R-:W-:-:S03]  /*0620*/  FMUL R3, R8, UR6 ;  /* 0x0000000608037c20 */ /* 0x002fc60008400000 */
[----:B------:R-:W1:Y:S01]  /*0630*/  MUFU.RCP R10, R11 ;  /* 0x0000000b000a7308 */ /* 0x000e620000001000 */
[----:B------:R-:W-:-:S07]  /*0640*/  FMUL R0, R3, R0 ;  /* 0x0000000003007220 */ /* 0x000fce0000400000 */
[----:B------:R-:W2:Y:S01]  /*0650*/  FCHK P0, R0, R11 ;  /* 0x0000000b00007302 */ /* 0x000ea20000000000 */
[----:B-1----:R-:W-:-:S04]  /*0660*/  FFMA R7, -R11, R10, 1 ;  /* 0x3f8000000b077423 */ /* 0x002fc8000000010a */
[----:B------:R-:W-:-:S04]  /*0670*/  FFMA R7, R10, R7, R10 ;  /* 0x000000070a077223 */ /* 0x000fc8000000000a */
[----:B------:R-:W-:-:S04]  /*0680*/  FFMA R6, R0, R7, RZ ;  /* 0x0000000700067223 */ /* 0x000fc800000000ff */
[----:B------:R-:W-:-:S04]  /*0690*/  FFMA R3, -R11, R6, R0 ;  /* 0x000000060b037223 */ /* 0x000fc80000000100 */
[----:B------:R-:W-:Y:S01]  /*06a0*/  FFMA R3, R7, R3, R6 ;  /* 0x0000000307037223 */ /* 0x000fe20000000006 */
[----:B0-2---:R-:W-:Y:S06]  /*06b0*/  @!P0 BRA `(.L_x_59) ;  /* 0x00000000000c8947 */ /* 0x005fec0003800000 */
[----:B------:R-:W-:-:S07]  /*06c0*/  MOV R6, 0x6e0 ;  /* 0x000006e000067802 */ /* 0x000fce0000000f00 */
[----:B-----5:R-:W-:Y:S05]  /*06d0*/  CALL.REL.NOINC `($__internal_1_$__cuda_sm3x_div_rn_noftz_f32_slowpath) ;  /* 0x0000000000a47944 */ /* 0x020fea0003c00000 */
[----:B------:R-:W-:-:S07]  /*06e0*/  IMAD.MOV.U32 R3, RZ, RZ, R0 ;  /* 0x000000ffff037224 */ /* 0x000fce00078e0000 */
.L_x_59:
[----:B------:R-:W-:Y:S05]  /*06f0*/  BSYNC.RECONVERGENT B1 ;  /* 0x0000000000017941 */ /* 0x000fea0003800200 */
.L_x_58:
[----:B-----5:R-:W-:Y:S01]  /*0700*/  FADD R7, R4, R3 ;  /* 0x0000000304077221 */ /* 0x020fe20000000000 */
[----:B------:R-:W-:Y:S06]  /*0710*/  BRA `(.L_x_60) ;  /* 0x0000000000207947 */ /* 0x000fec0003800000 */
.L_x_57:
[----:B------:R-:W0:Y:S01]  /*0720*/  LDC.64 R4, c[0x0][0x3a0] ;  /* 0x0000e800ff047b82 */ /* 0x000e220000000a00 */
[----:B------:R-:W1:Y:S01]  /*0730*/  LDCU.64 UR6, c[0x0][0x3b8] ;  /* 0x00007700ff0677ac */ /* 0x000e620008000a00 */
[----:B0-----:R-:W-:-:S06]  /*0740*/  IMAD.WIDE R4, R2, 0x4, R4 ;  /* 0x0000000402047825 */ /* 0x001fcc00078e0204 */
[----:B------:R-:W1:Y:S02]  /*0750*/  LDG.E.CONSTANT R4, desc[UR4][R4.64] ;  /* 0x0000000404047981 */ /* 0x000e64000c1e9900 */
[C---:B-1----:R-:W-:Y:S01]  /*0760*/  FMUL R3, R4.reuse, UR6 ;  /* 0x0000000604037c20 */ /* 0x042fe20008400000 */
[----:B------:R-:W-:-:S03]  /*0770*/  FSETP.GT.AND P0, PT, R4, UR7, PT ;  /* 0x0000000704007c0b */ /* 0x000fc6000bf04000 */
[----:B------:R-:W-:-:S05]  /*0780*/  FMUL R3, R3, R0 ;  /* 0x0000000003037220 */ /* 0x000fca0000400000 */
[----:B------:R-:W-:-:S07]  /*0790*/  FSEL R7, R3, -INF , P0 ;  /* 0xff80000003077808 */ /* 0x000fce0000000000 */
.L_x_60:
[----:B------:R-:W-:Y:S05]  /*07a0*/  BSYNC.RECONVERGENT B0 ;  /* 0x0000000000007941 */ /* 0x000fea0003800200 */
.L_x_56:
[----:B------:R-:W0:Y:S02]  /*07b0*/  LDC.64 R4, c[0x0][0x3b0] ;  /* 0x0000ec00ff047b82 */ /* 0x000e240000000a00 */
[----:B0-----:R-:W-:-:S05]  /*07c0*/  IMAD.WIDE R2, R2, 0x4, R4 ;  /* 0x0000000402027825 */ /* 0x001fca00078e0204 */
[----:B------:R-:W-:Y:S01]  /*07d0*/  STG.E desc[UR4][R2.64], R7 ;  /* 0x0000000702007986 */ /* 0x000fe2000c101904 */
[----:B------:R-:W-:Y:S05]  /*07e0*/  EXIT ;  /* 0x000000000000794d */ /* 0x000fea0003800000 */
        .weak           $__internal_0_$__cuda_sm20_sqrt_rn_f32_slowpath
        .type           $__internal_0_$__cuda_sm20_sqrt_rn_f32_slowpath,@function
        .size           $__internal_0_$__cuda_sm20_sqrt_rn_f32_slowpath,($__internal_1_$__cuda_sm3x_div_rn_noftz_f32_slowpath - $__internal_0_$__cuda_sm20_sqrt_rn_f32_slowpath)
$__internal_0_$__cuda_sm20_sqrt_rn_f32_slowpath:
[----:B------:R-:W-:-:S13]  /*07f0*/  LOP3.LUT P0, RZ, R7, 0x7fffffff, RZ, 0xc0, !PT ;  /* 0x7fffffff07ff7812 */ /* 0x000fda000780c0ff */
[----:B------:R-:W-:Y:S01]  /*0800*/  @!P0 MOV R4, R7 ;  /* 0x0000000700048202 */ /* 0x000fe20000000f00 */
[----:B------:R-:W-:Y:S06]  /*0810*/  @!P0 BRA `(.L_x_61) ;  /* 0x0000000000448947 */ /* 0x000fec0003800000 */
[----:B------:R-:W-:Y:S01]  /*0820*/  FSETP.GEU.FTZ.AND P0, PT, R7, RZ, PT ;  /* 0x000000ff0700720b */ /* 0x000fe20003f1e000 */
[----:B------:R-:W-:-:S12]  /*0830*/  IMAD.MOV.U32 R0, RZ, RZ, R7 ;  /* 0x000000ffff007224 */ /* 0x000fd800078e0007 */
[----:B------:R-:W-:Y:S01]  /*0840*/  @!P0 IMAD.MOV.U32 R4, RZ, RZ, 0x7fffffff ;  /* 0x7fffffffff048424 */ /* 0x000fe200078e00ff */
[----:B------:R-:W-:Y:S06]  /*0850*/  @!P0 BRA `(.L_x_61) ;  /* 0x0000000000348947 */ /* 0x000fec0003800000 */
[----:B------:R-:W-:-:S13]  /*0860*/  FSETP.GTU.FTZ.AND P0, PT, |R0|, +INF , PT ;  /* 0x7f8000000000780b */ /* 0x000fda0003f1c200 */
[----:B------:R-:W-:Y:S01]  /*0870*/  @P0 FADD.FTZ R4, R0, 1 ;  /* 0x3f80000000040421 */ /* 0x000fe20000010000 */
[----:B------:R-:W-:Y:S06]  /*0880*/  @P0 BRA `(.L_x_61) ;  /* 0x0000000000280947 */ /* 0x000fec0003800000 */
[----:B------:R-:W-:-:S13]  /*0890*/  FSETP.NEU.FTZ.AND P0, PT, |R0|, +INF , PT ;  /* 0x7f8000000000780b */ /* 0x000fda0003f1d200 */
[----:B------:R-:W-:-:S04]  /*08a0*/  @P0 FFMA R5, R0, 1.84467440737095516160e+19, RZ ;  /* 0x5f80000000050823 */ /* 0x000fc800000000ff */
[----:B------:R-:W0:Y:S02]  /*08b0*/  @P0 MUFU.RSQ R4, R5 ;  /* 0x0000000500040308 */ /* 0x000e240000001400 */
[----:B0-----:R-:W-:Y:S01]  /*08c0*/  @P0 FMUL.FTZ R6, R5, R4 ;  /* 0x0000000405060220 */ /* 0x001fe20000410000 */
[----:B------:R-:W-:Y:S01]  /*08d0*/  @P0 FMUL.FTZ R8, R4, 0.5 ;  /* 0x3f00000004080820 */ /* 0x000fe20000410000 */
[----:B------:R-:W-:Y:S02]  /*08e0*/  @!P0 MOV R4, R0 ;  /* 0x0000000000048202 */ /* 0x000fe40000000f00 */
[----:B------:R-:W-:-:S04]  /*08f0*/  @P0 FADD.FTZ R7, -R6, -RZ ;  /* 0x800000ff06070221 */ /* 0x000fc80000010100 */
[----:B------:R-:W-:-:S04]  /*0900*/  @P0 FFMA R7, R6, R7, R5 ;  /* 0x0000000706070223 */ /* 0x000fc80000000005 */
[----:B------:R-:W-:-:S04]  /*0910*/  @P0 FFMA R7, R7, R8, R6 ;  /* 0x0000000807070223 */ /* 0x000fc80000000006 */
[----:B------:R-:W-:-:S07]  /*0920*/  @P0 FMUL.FTZ R4, R7, 2.3283064365386962891e-10 ;  /* 0x2f80000007040820 */ /* 0x000fce0000410000 */
.L_x_61:
[----:B------:R-:W-:Y:S02]  /*0930*/  HFMA2 R5, -RZ, RZ, 0, 0 ;  /* 0x00000000ff057431 */ /* 0x000fe400000001ff */
[----:B------:R-:W-:Y:S02]  /*0940*/  IMAD.MOV.U32 R0, RZ, RZ, R4 ;  /* 0x000000ffff007224 */ /* 0x000fe400078e0004 */
[----:B------:R-:W-:-:S04]  /*0950*/  IMAD.MOV.U32 R4, RZ, RZ, R9 ;  /* 0x000000ffff047224 */ /* 0x000fc800078e0009 */
[----:B------:R-:W-:Y:S05]  /*0960*/  RET.REL.NODEC R4 `(_ZN9alphazero4mcts22computeUCBSparseKernelEPKfPKiS4_S4_S2_S4_Pfffiii) ;  /* 0xfffffff404a47950 */ /* 0x000fea0003c3ffff */
        .weak           $__internal_1_$__cuda_sm3x_div_rn_noftz_f32_slowpath
        .type           $__internal_1_$__cuda_sm3x_div_rn_noftz_f32_slowpath,@function
        .size           $__internal_1_$__cuda_sm3x_div_rn_noftz_f32_slowpath,(.L_x_111 - $__internal_1_$__cuda_sm3x_div_rn_noftz_f32_slowpath)
$__internal_1_$__cuda_sm3x_div_rn_noftz_f32_slowpath:
[--C-:B------:R-:W-:Y:S01]  /*0970*/  SHF.R.U32.HI R5, RZ, 0x17, R11.reuse ;  /* 0x00000017ff057819 */ /* 0x100fe2000001160b */
[----:B------:R-:W-:Y:S01]  /*0980*/  BSSY.RECONVERGENT B2, `(.L_x_62) ;  /* 0x0000065000027945 */ /* 0x000fe20003800200 */
[----:B------:R-:W-:Y:S01]  /*0990*/  SHF.R.U32.HI R3, RZ, 0x17, R0 ;  /* 0x00000017ff037819 */ /* 0x000fe20000011600 */
[----:B------:R-:W-:Y:S01]  /*09a0*/  IMAD.MOV.U32 R8, RZ, RZ, R11 ;  /* 0x000000ffff087224 */ /* 0x000fe200078e000b */
[----:B------:R-:W-:Y:S02]  /*09b0*/  LOP3.LUT R13, R5, 0xff, RZ, 0xc0, !PT ;  /* 0x000000ff050d7812 */ /* 0x000fe400078ec0ff */
[----:B------:R-:W-:Y:S02]  /*09c0*/  LOP3.LUT R10, R3, 0xff, RZ, 0xc0, !PT ;  /* 0x000000ff030a7812 */ /* 0x000fe400078ec0ff */
[----:B------:R-:W-:Y:S01]  /*09d0*/  MOV R5, R0 ;  /* 0x0000000000057202 */ /* 0x000fe20000000f00 */
[----:B------:R-:W-:Y:S02]  /*09e0*/  VIADD R12, R13, 0xffffffff ;  /* 0xffffffff0d0c7836 */ /* 0x000fe40000000000 */
[----:B------:R-:W-:-:S03]  /*09f0*/  VIADD R9, R10, 0xffffffff ;  /* 0xffffffff0a097836 */ /* 0x000fc60000000000 */
[----:B------:R-:W-:-:S04]  /*0a00*/  ISETP.GT.U32.AND P0, PT, R12, 0xfd, PT ;  /* 0x000000fd0c00780c */ /* 0x000fc80003f04070 */
[----:B------:R-:W-:-:S13]  /*0a10*/  ISETP.GT.U32.OR P0, PT, R9, 0xfd, P0 ;  /* 0x000000fd0900780c */ /* 0x000fda0000704470 */
[----:B------:R-:W-:Y:S01]  /*0a20*/  @!P0 IMAD.MOV.U32 R7, RZ, RZ, RZ ;  /* 0x000000ffff078224 */ /* 0x000fe200078e00ff */
[----:B------:R-:W-:Y:S06]  /*0a30*/  @!P0 BRA `(.L_x_63) ;  /* 0x0000000000608947 */ /* 0x000fec0003800000 */
[----:B------:R-:W-:Y:S02]  /*0a40*/  FSETP.GTU.FTZ.AND P0, PT, |R0|, +INF , PT ;  /* 0x7f8000000000780b */ /* 0x000fe40003f1c200 */
[----:B------:R-:W-:Y:S02]  /*0a50*/  FSETP.GTU.FTZ.AND P1, PT, |R11|, +INF , PT ;  /* 0x7f8000000b00780b */ /* 0x000fe40003f3c200 */
[----:B------:R-:W-:Y:S02]  /*0a60*/  MOV R3, R11 ;  /* 0x0000000b00037202 */ /* 0x000fe40000000f00 */
[----:B------:R-:W-:-:S13]  /*0a70*/  PLOP3.LUT P0, PT, P0, P1, PT, 0xf8, 0x8f ;  /* 0x00000000008f781c */ /* 0x000fda0000703f70 */
[----:B------:R-:W-:Y:S05]  /*0a80*/  @P0 BRA `(.L_x_64) ;  /* 0x00000004004c0947 */ /* 0x000fea0003800000 */
[----:B------:R-:W-:-:S13]  /*0a90*/  LOP3.LUT P0, RZ, R8, 0x7fffffff, R5, 0xc8, !PT ;  /* 0x7fffffff08ff7812 */ /* 0x000fda000780c805 */
[----:B------:R-:W-:Y:S05]  /*0aa0*/  @!P0 BRA `(.L_x_65) ;  /* 0x00000004003c8947 */ /* 0x000fea0003800000 */
[C---:B------:R-:W-:Y:S02]  /*0ab0*/  FSETP.NEU.FTZ.AND P2, PT, |R0|.reuse, +INF , PT ;  /* 0x7f8000000000780b */ /* 0x040fe40003f5d200 */
[----:B------:R-:W-:Y:S02]  /*0ac0*/  FSETP.NEU.FTZ.AND P1, PT, |R3|, +INF , PT ;  /* 0x7f8000000300780b */ /* 0x000fe40003f3d200 */
[----:B------:R-:W-:-:S11]  /*0ad0*/  FSETP.NEU.FTZ.AND P0, PT, |R0|, +INF , PT ;  /* 0x7f8000000000780b */ /* 0x000fd60003f1d200 */
[----:B------:R-:W-:Y:S05]  /*0ae0*/  @!P1 BRA !P2, `(.L_x_65) ;  /* 0x00000004002c9947 */ /* 0x000fea0005000000 */
[----:B------:R-:W-:-:S04]  /*0af0*/  LOP3.LUT P2, RZ, R5, 0x7fffffff, RZ, 0xc0, !PT ;  /* 0x7fffffff05ff7812 */ /* 0x000fc8000784c0ff */
[----:B------:R-:W-:-:S13]  /*0b00*/  PLOP3.LUT P1, PT, P1, P2, PT, 0x2f, 0xf2 ;  /* 0x0000000000f2781c */ /* 0x000fda0000f24577 */
[----:B------:R-:W-:Y:S05]  /*0b10*/  @P1 BRA `(.L_x_66) ;  /* 0x0000000400181947 */ /* 0x000fea0003800000 */
[----:B------:R-:W-:-:S04]  /*0b20*/  LOP3.LUT P1, RZ, R8, 0x7fffffff, RZ, 0xc0, !PT ;  /* 0x7fffffff08ff7812 */ /* 0x000fc8000782c0ff */
[----:B------:R-:W-:-:S13]  /*0b30*/  PLOP3.LUT P0, PT, P0, P1, PT, 0x2f, 0xf2 ;  /* 0x0000000000f2781c */ /* 0x000fda0000702577 */
[----:B------:R-:W-:Y:S05]  /*0b40*/  @P0 BRA `(.L_x_67) ;  /* 0x0000000400000947 */ /* 0x000fea0003800000 */
[----:B------:R-:W-:Y:S02]  /*0b50*/  ISETP.GE.AND P0, PT, R9, RZ, PT ;  /* 0x000000ff0900720c */ /* 0x000fe40003f06270 */
[----:B------:R-:W-:-:S11]  /*0b60*/  ISETP.GE.AND P1, PT, R12, RZ, PT ;  /* 0x000000ff0c00720c */ /* 0x000fd60003f26270 */
[----:B------:R-:W-:Y:S02]  /*0b70*/  @P0 IMAD.MOV.U32 R7, RZ, RZ, RZ ;  /* 0x000000ffff070224 */ /* 0x000fe400078e00ff */
[----:B------:R-:W-:Y:S01]  /*0b80*/  @!P0 FFMA R5, R0, 1.84467440737095516160e+19, RZ ;  /* 0x5f80000000058823 */ /* 0x000fe200000000ff */
[----:B------:R-:W-:Y:S02]  /*0b90*/  @!P0 IMAD.MOV.U32 R7, RZ, RZ, -0x40 ;  /* 0xffffffc0ff078424 */ /* 0x000fe400078e00ff */
[----:B------:R-:W-:-:S03]  /*0ba0*/  @!P1 FFMA R8, R3, 1.84467440737095516160e+19, RZ ;  /* 0x5f80000003089823 */ /* 0x000fc600000000ff */
[----:B------:R-:W-:-:S07]  /*0bb0*/  @!P1 IADD3 R7, PT, PT, R7, 0x40, RZ ;  /* 0x0000004007079810 */ /* 0x000fce0007ffe0ff */
.L_x_63:
[----:B------:R-:W-:Y:S01]  /*0bc0*/  LEA R3, R13, 0xc0800000, 0x17 ;  /* 0xc08000000d037811 */ /* 0x000fe200078eb8ff */
[----:B------:R-:W-:Y:S04]  /*0bd0*/  BSSY.RECONVERGENT B3, `(.L_x_68) ;  /* 0x0000036000037945 */ /* 0x000fe80003800200 */
[----:B------:R-:W-:Y:S02]  /*0be0*/  IMAD.IADD R3, R8, 0x1, -R3 ;  /* 0x0000000108037824 */ /* 0x000fe400078e0a03 */
[----:B------:R-:W-:Y:S02]  /*0bf0*/  VIADD R8, R10, 0xffffff81 ;  /* 0xffffff810a087836 */ /* 0x000fe40000000000 */
[----:B------:R-:W0:Y:S01]  /*0c00*/  MUFU.RCP R9, R3 ;  /* 0x0000000300097308 */ /* 0x000e220000001000 */
[----:B------:R-:W-:Y:S01]  /*0c10*/  FADD.FTZ R11, -R3, -RZ ;  /* 0x800000ff030b7221 */ /* 0x000fe20000010100 */
[C---:B------:R-:W-:Y:S01]  /*0c20*/  IMAD R0, R8.reuse, -0x800000, R5 ;  /* 0xff80000008007824 */ /* 0x040fe200078e0205 */
[----:B------:R-:W-:-:S04]  /*0c30*/  IADD3 R8, PT, PT, R8, 0x7f, -R13 ;  /* 0x0000007f08087810 */ /* 0x000fc80007ffe80d */
[----:B------:R-:W-:Y:S01]  /*0c40*/  IADD3 R8, PT, PT, R8, R7, RZ ;  /* 0x0000000708087210 */ /* 0x000fe20007ffe0ff */
[----:B0-----:R-:W-:-:S04]  /*0c50*/  FFMA R10, R9, R11, 1 ;  /* 0x3f800000090a7423 */ /* 0x001fc8000000000b */
[----:B------:R-:W-:-:S04]  /*0c60*/  FFMA R12, R9, R10, R9 ;  /* 0x0000000a090c7223 */ /* 0x000fc80000000009 */
[----:B------:R-:W-:-:S04]  /*0c70*/  FFMA R5, R0, R12, RZ ;  /* 0x0000000c00057223 */ /* 0x000fc800000000ff */
[----:B------:R-:W-:-:S04]  /*0c80*/  FFMA R10, R11, R5, R0 ;  /* 0x000000050b0a7223 */ /* 0x000fc80000000000 */
[----:B------:R-:W-:-:S04]  /*0c90*/  FFMA R9, R12, R10, R5 ;  /* 0x0000000a0c097223 */ /* 0x000fc80000000005 */
[----:B------:R-:W-:-:S04]  /*0ca0*/  FFMA R10, R11, R9, R0 ;  /* 0x000000090b0a7223 */ /* 0x000fc80000000000 */
[----:B------:R-:W-:-:S05]  /*0cb0*/  FFMA R0, R12, R10, R9 ;  /* 0x0000000a0c007223 */ /* 0x000fca0000000009 */
[----:B------:R-:W-:-:S04]  /*0cc0*/  SHF.R.U32.HI R3, RZ, 0x17, R0 ;  /* 0x00000017ff037819 */ /* 0x000fc80000011600 */
[----:B------:R-:W-:-:S05]  /*0cd0*/  LOP3.LUT R3, R3, 0xff, RZ, 0xc0, !PT ;  /* 0x000000ff03037812 */ /* 0x000fca00078ec0ff */
[----:B------:R-:W-:-:S04]  /*0ce0*/  IMAD.IADD R7, R3, 0x1, R8 ;  /* 0x0000000103077824 */ /* 0x000fc800078e0208 */
[----:B------:R-:W-:-:S05]  /*0cf0*/  VIADD R3, R7, 0xffffffff ;  /* 0xffffffff07037836 */ /* 0x000fca0000000000 */
[----:B------:R-:W-:-:S13]  /*0d00*/  ISETP.GE.U32.AND P0, PT, R3, 0xfe, PT ;  /* 0x000000fe0300780c */ /* 0x000fda0003f06070 */
[----:B------:R-:W-:Y:S05]  /*0d10*/  @!P0 BRA `(.L_x_69) ;  /* 0x0000000000808947 */ /* 0x000fea0003800000 */
[----:B------:R-:W-:-:S13]  /*0d20*/  ISETP.GT.AND P0, PT, R7, 0xfe, PT ;  /* 0x000000fe0700780c */ /* 0x000fda0003f04270 */
[----:B------:R-:W-:Y:S05]  /*0d30*/  @P0 BRA `(.L_x_70) ;  /* 0x00000000006c0947 */ /* 0x000fea0003800000 */
[----:B------:R-:W-:-:S13]  /*0d40*/  ISETP.GE.AND P0, PT, R7, 0x1, PT ;  /* 0x000000010700780c */ /* 0x000fda0003f06270 */
[----:B------:R-:W-:Y:S05]  /*0d50*/  @P0 BRA `(.L_x_71) ;  /* 0x0000000000740947 */ /* 0x000fea0003800000 */
[----:B------:R-:W-:Y:S02]  /*0d60*/  ISETP.GE.AND P0, PT, R7, -0x18, PT ;  /* 0xffffffe80700780c */ /* 0x000fe40003f06270 */
[----:B------:R-:W-:-:S11]  /*0d70*/  LOP3.LUT R0, R0, 0x80000000, RZ, 0xc0, !PT ;  /* 0x8000000000007812 */ /* 0x000fd600078ec0ff */
[----:B------:R-:W-:Y:S05]  /*0d80*/  @!P0 BRA `(.L_x_71) ;  /* 0x0000000000688947 */ /* 0x000fea0003800000 */
[CCC-:B------:R-:W-:Y:S01]  /*0d90*/  FFMA.RZ R3, R12.reuse, R10.reuse, R9.reuse ;  /* 0x0000000a0c037223 */ /* 0x1c0fe2000000c009 */
[CCC-:B------:R-:W-:Y:S01]  /*0da0*/  FFMA.RM R8, R12.reuse, R10.reuse, R9.reuse ;  /* 0x0000000a0c087223 */ /* 0x1c0fe20000004009 */
[C---:B------:R-:W-:Y:S02]  /*0db0*/  ISETP.NE.AND P2, PT, R7.reuse, RZ, PT ;  /* 0x000000ff0700720c */ /* 0x040fe40003f45270 */
[----:B------:R-:W-:Y:S02]  /*0dc0*/  ISETP.NE.AND P1, PT, R7, RZ, PT ;  /* 0x000000ff0700720c */ /* 0x000fe40003f25270 */
[----:B------:R-:W-:Y:S01]  /*0dd0*/  LOP3.LUT R5, R3, 0x7fffff, RZ, 0xc0, !PT ;  /* 0x007fffff03057812 */ /* 0x000fe200078ec0ff */
[----:B------:R-:W-:Y:S01]  /*0de0*/  FFMA.RP R3, R12, R10, R9 ;  /* 0x0000000a0c037223 */ /* 0x000fe20000008009 */
[----:B------:R-:W-:Y:S01]  /*0df0*/  IADD3 R10, PT, PT, R7, 0x20, RZ ;  /* 0x00000020070a7810 */ /* 0x000fe20007ffe0ff */
[----:B------:R-:W-:Y:S01]  /*0e00*/  IMAD.MOV R7, RZ, RZ, -R7 ;  /* 0x000000ffff077224 */ /* 0x000fe200078e0a07 */
[----:B------:R-:W-:-:S02]  /*0e10*/  LOP3.LUT R5, R5, 0x800000, RZ, 0xfc, !PT ;  /* 0x0080000005057812 */ /* 0x000fc400078efcff */
[----:B------:R-:W-:Y:S02]  /*0e20*/  FSETP.NEU.FTZ.AND P0, PT, R3, R8, PT ;  /* 0x000000080300720b */ /* 0x000fe40003f1d000 */
[----:B------:R-:W-:Y:S02]  /*0e30*/  SHF.L.U32 R10, R5, R10, RZ ;  /* 0x0000000a050a7219 */ /* 0x000fe400000006ff */
[----:B------:R-:W-:Y:S02]  /*0e40*/  SEL R8, R7, RZ, P2 ;  /* 0x000000ff07087207 */ /* 0x000fe40001000000 */
[----:B------:R-:W-:Y:S02]  /*0e50*/  ISETP.NE.AND P1, PT, R10, RZ, P1 ;  /* 0x000000ff0a00720c */ /* 0x000fe40000f25270 */
[----:B------:R-:W-:Y:S02]  /*0e60*/  SHF.R.U32.HI R8, RZ, R8, R5 ;  /* 0x00000008ff087219 */ /* 0x000fe40000011605 */
[----:B------:R-:W-:-:S02]  /*0e70*/  PLOP3.LUT P0, PT, P0, P1, PT, 0xf8, 0x8f ;  /* 0x00000000008f781c */ /* 0x000fc40000703f70 */
[----:B------:R-:W-:Y:S02]  /*0e80*/  SHF.R.U32.HI R10, RZ, 0x1, R8 ;  /* 0x00000001ff0a7819 */ /* 0x000fe40000011608 */
[----:B------:R-:W-:-:S04]  /*0e90*/  SEL R3, RZ, 0x1, !P0 ;  /* 0x00000001ff037807 */ /* 0x000fc80004000000 */
[----:B------:R-:W-:-:S04]  /*0ea0*/  LOP3.LUT R3, R3, 0x1, R10, 0xf8, !PT ;  /* 0x0000000103037812 */ /* 0x000fc800078ef80a */
[----:B------:R-:W-:-:S05]  /*0eb0*/  LOP3.LUT R3, R3, R8, RZ, 0xc0, !PT ;  /* 0x0000000803037212 */ /* 0x000fca00078ec0ff */
[----:B------:R-:W-:-:S05]  /*0ec0*/  IMAD.IADD R3, R10, 0x1, R3 ;  /* 0x000000010a037824 */ /* 0x000fca00078e0203 */
[----:B------:R-:W-:Y:S01]  /*0ed0*/  LOP3.LUT R0, R3, R0, RZ, 0xfc, !PT ;  /* 0x0000000003007212 */ /* 0x000fe200078efcff */
[----:B------:R-:W-:Y:S06]  /*0ee0*/  BRA `(.L_x_71) ;  /* 0x0000000000107947 */ /* 0x000fec0003800000 */
.L_x_70:
[----:B------:R-:W-:-:S04]  /*0ef0*/  LOP3.LUT R0, R0, 0x80000000, RZ, 0xc0, !PT ;  /* 0x8000000000007812 */ /* 0x000fc800078ec0ff */
[----:B------:R-:W-:Y:S01]  /*0f00*/  LOP3.LUT R0, R0, 0x7f800000, RZ, 0xfc, !PT ;  /* 0x7f80000000007812 */ /* 0x000fe200078efcff */
[----:B------:R-:W-:Y:S06]  /*0f10*/  BRA `(.L_x_71) ;  /* 0x0000000000047947 */ /* 0x000fec0003800000 */
.L_x_69:
[----:B------:R-:W-:-:S07]  /*0f20*/  LEA R0, R8, R0, 0x17 ;  /* 0x0000000008007211 */ /* 0x000fce00078eb8ff */
.L_x_71:
[----:B------:R-:W-:Y:S05]  /*0f30*/  BSYNC.RECONVERGENT B3 ;  /* 0x0000000000037941 */ /* 0x000fea0003800200 */
.L_x_68:
[----:B------:R-:W-:Y:S05]  /*0f40*/  BRA `(.L_x_72) ;  /* 0x0000000000207947 */ /* 0x000fea0003800000 */
.L_x_67:
[----:B------:R-:W-:-:S04]  /*0f50*/  LOP3.LUT R0, R8, 0x80000000, R5, 0x48, !PT ;  /* 0x8000000008007812 */ /* 0x000fc800078e4805 */
[----:B------:R-:W-:Y:S01]  /*0f60*/  LOP3.LUT R0, R0, 0x7f800000, RZ, 0xfc, !PT ;  /* 0x7f80000000007812 */ /* 0x000fe200078efcff */
[----:B------:R-:W-:Y:S06]  /*0f70*/  BRA `(.L_x_72) ;  /* 0x0000000000147947 */ /* 0x000fec0003800000 */
.L_x_66:
[----:B------:R-:W-:Y:S01]  /*0f80*/  LOP3.LUT R0, R8, 0x80000000, R5, 0x48, !PT ;  /* 0x8000000008007812 */ /* 0x000fe200078e4805 */
[----:B------:R-:W-:Y:S06]  /*0f90*/  BRA `(.L_x_72) ;  /* 0x00000000000c7947 */ /* 0x000fec0003800000 */
.L_x_65:
[----:B------:R-:W0:Y:S01]  /*0fa0*/  MUFU.RSQ R0, -QNAN ;  /* 0xffc0000000007908 */ /* 0x000e220000001400 */
[----:B------:R-:W-:Y:S05]  /*0fb0*/  BRA `(.L_x_72) ;  /* 0x0000000000047947 */ /* 0x000fea0003800000 */
.L_x_64:
[----:B------:R-:W-:-:S07]  /*0fc0*/  FADD.FTZ R0, R0, R3 ;  /* 0x0000000300007221 */ /* 0x000fce0000010000 */
.L_x_72:
[----:B------:R-:W-:Y:S05]  /*0fd0*/  BSYNC.RECONVERGENT B2 ;  /* 0x0000000000027941 */ /* 0x000fea0003800200 */
.L_x_62:
[----:B------:R-:W-:-:S04]  /*0fe0*/  IMAD.MOV.U32 R7, RZ, RZ, 0x0 ;  /* 0x00000000ff077424 */ /* 0x000fc800078e00ff */
[----:B0-----:R-:W-:Y:S05]  /*0ff0*/  RET.REL.NODEC R6 `(_ZN9alphazero4mcts22computeUCBSparseKernelEPKfPKiS4_S4_S2_S4_Pfffiii) ;  /* 0xfffffff006007950 */ /* 0x001fea0003c3ffff */
.L_x_73:
        /* <DEDUP_REMOVED lines=16> */
.L_x_111:


//--------------------- .text._ZN9alphazero4mcts16computeUCBKernelEPKfPKiS2_S4_Pffiii --------------------------
	.section	.text._ZN9alphazero4mcts16computeUCBKernelEPKfPKiS2_S4_Pffiii,"ax",@progbits
	.align	128
        .global         _ZN9alphazero4mcts16computeUCBKernelEPKfPKiS2_S4_Pffiii
        .type           _ZN9alphazero4mcts16computeUCBKernelEPKfPKiS2_S4_Pffiii,@function
        .size           _ZN9alphazero4mcts16computeUCBKernelEPKfPKiS2_S4_Pffiii,(.L_x_113 - _ZN9alphazero4mcts16computeUCBKernelEPKfPKiS2_S4_Pffiii)
        .other          _ZN9alphazero4mcts16computeUCBKernelEPKfPKiS2_S4_Pffiii,@"STO_CUDA_ENTRY STV_DEFAULT"
_ZN9alphazero4mcts16computeUCBKernelEPKfPKiS2_S4_Pffiii:
.text._ZN9alphazero4mcts16computeUCBKernelEPKfPKiS2_S4_Pffiii:
[----:B------:R-:W-:Y:S01]  /*0000*/  LDC R1, c[0x0][0x37c] ;  /* 0x0000df00ff017b82 */ /* 0x000fe20000000800 */
[----:B------:R-:W0:Y:S07]  /*0010*/  S2R R5, SR_TID.X ;  /* 0x0000000000057919 */ /* 0x000e2e0000002100 */
[----:B------:R-:W1:Y:S01]  /*0020*/  LDC.64 R2, c[0x0][0x3b0] ;  /* 0x0000ec00ff027b82 */ /* 0x000e620000000a00 */
[----:B------:R-:W1:Y:S07]  /*0030*/  LDCU UR5, c[0x0][0x3ac] ;  /* 0x00007580ff0577ac */ /* 0x000e6e0008000800 */
[----:B------:R-:W0:Y:S08]  /*0040*/  S2UR UR4, SR_CTAID.X ;  /* 0x00000000000479c3 */ /* 0x000e300000002500 */
[----:B------:R-:W0:Y:S01]  /*0050*/  LDC R4, c[0x0][0x360] ;  /* 0x0000d800ff047b82 */ /* 0x000e220000000800 */
[----:B-1----:R-:W-:-:S02]  /*0060*/  IMAD R0, R2, UR5, RZ ;  /* 0x0000000502007c24 */ /* 0x002fc4000f8e02ff */
[----:B0-----:R-:W-:Y:S02]  /*0070*/  IMAD R2, R4, UR4, R5 ;  /* 0x0000000404027c24 */ /* 0x001fe4000f8e0205 */
[----:B------:R-:W-:-:S05]  /*0080*/  IMAD R5, R0, R3, RZ ;  /* 0x0000000300057224 */ /* 0x000fca00078e02ff */
[----:B------:R-:W-:-:S13]  /*0090*/  ISETP.GE.AND P0, PT, R2, R5, PT ;  /* 0x000000050200720c */ /* 0x000fda0003f06270 */
[----:B------:R-:W-:Y:S05]  /*00a0*/  @P0 EXIT ;  /* 0x000000000000094d */ /* 0x000fea0003800000 */
[----:B------:R-:W-:Y:S01]  /*00b0*/  IABS R7, R3 ;  /* 0x0000000300077213 */ /* 0x000fe20000000000 */
[----:B------:R-:W0:Y:S01]  /*00c0*/  LDC.64 R10, c[0x0][0x398] ;  /* 0x0000e600ff0a7b82 */ /* 0x000e220000000a00 */
[----:B------:R-:W1:Y:S02]  /*00d0*/  LDCU.64 UR4, c[0x0][0x358] ;  /* 0x00006b00ff0477ac */ /* 0x000e640008000a00 */
[----:B------:R-:W2:Y:S01]  /*00e0*/  I2F.RP R0, R7 ;  /* 0x0000000700007306 */ /* 0x000ea20000209400 */
[----:B------:R-:W3:Y:S07]  /*00f0*/  LDCU UR6, c[0x0][0x3a8] ;  /* 0x00007500ff0677ac */ /* 0x000eee0008000800 */
[----:B--2---:R-:W2:Y:S02]  /*0100*/  MUFU.RCP R0, R0 ;  /* 0x0000000000007308 */ /* 0x004ea40000001000 */
[----:B--2---:R-:W-:-:S06]  /*0110*/  VIADD R4, R0, 0xffffffe ;  /* 0x0ffffffe00047836 */ /* 0x004fcc0000000000 */
[----:B------:R2:W4:Y:S02]  /*0120*/  F2I.FTZ.U32.TRUNC.NTZ R5, R4 ;  /* 0x0000000400057305 */ /* 0x000524000021f000 */
[----:B--2---:R-:W-:Y:S02]  /*0130*/  IMAD.MOV.U32 R4, RZ, RZ, RZ ;  /* 0x000000ffff047224 */ /* 0x004fe400078e00ff */
[----:B----4-:R-:W-:-:S04]  /*0140*/  IMAD.MOV R6, RZ, RZ, -R5 ;  /* 0x000000ffff067224 */ /* 0x010fc800078e0a05 */
[----:B------:R-:W-:Y:S01]  /*0150*/  IMAD R9, R6, R7, RZ ;  /* 0x0000000706097224 */ /* 0x000fe200078e02ff */
[----:B------:R-:W-:-:S03]  /*0160*/  IABS R6, R2 ;  /* 0x0000000200067213 */ /* 0x000fc60000000000 */
[----:B------:R-:W-:Y:S02]  /*0170*/  IMAD.HI.U32 R5, R5, R9, R4 ;  /* 0x0000000905057227 */ /* 0x000fe400078e0004 */
[----:B------:R-:W2:Y:S04]  /*0180*/  LDC.64 R8, c[0x0][0x390] ;  /* 0x0000e400ff087b82 */ /* 0x000ea80000000a00 */
        /* <DEDUP_REMOVED lines=8> */
[----:B------:R-:W-:Y:S01]  /*0210*/  LOP3.LUT R0, R2, R3, RZ, 0x3c, !PT ;  /* 0x0000000302007212 */ /* 0x000fe200078e3cff */
[----:B------:R-:W4:Y:S03]  /*0220*/  LDC.64 R6, c[0x0][0x388] ;  /* 0x0000e200ff067b82 */ /* 0x000f260000000a00 */
[----:B------:R-:W-:-:S07]  /*0230*/  ISETP.GE.AND P1, PT, R0, RZ, PT ;  /* 0x000000ff0000720c */ /* 0x000fce0003f26270 */
[----:B------:R-:W-:-:S05]  /*0240*/  @P0 VIADD R5, R5, 0x1 ;  /* 0x0000000105050836 */ /* 0x000fca0000000000 */
[----:B------:R-:W-:Y:S02]  /*0250*/  MOV R13, R5 ;  /* 0x00000005000d7202 */ /* 0x000fe40000000f00 */
[----:B------:R-:W3:Y:S03]  /*0260*/  LDC.64 R4, c[0x0][0x380] ;  /* 0x0000e000ff047b82 */ /* 0x000ee60000000a00 */
[----:B------:R-:W-:Y:S01]  /*0270*/  @!P1 IMAD.MOV R13, RZ, RZ, -R13 ;  /* 0x000000ffff0d9224 */ /* 0x000fe200078e0a0d */
[----:B------:R-:W-:-:S05]  /*0280*/  @!P2 LOP3.LUT R13, RZ, R3, RZ, 0x33, !PT ;  /* 0x00000003ff0da212 */ /* 0x000fca00078e33ff */
[----:B0-----:R-:W-:-:S06]  /*0290*/  IMAD.WIDE R10, R13, 0x4, R10 ;  /* 0x000000040d0a7825 */ /* 0x001fcc00078e020a */
[----:B-1----:R-:W3:Y:S01]  /*02a0*/  LDG.E.CONSTANT R10, desc[UR4][R10.64] ;  /* 0x000000040a0a7981 */ /* 0x002ee2000c1e9900 */
[----:B--2---:R-:W-:-:S04]  /*02b0*/  IMAD.WIDE R8, R2, 0x4, R8 ;  /* 0x0000000402087825 */ /* 0x004fc800078e0208 */
[C---:B----4-:R-:W-:Y:S02]  /*02c0*/  IMAD.WIDE R6, R2.reuse, 0x4, R6 ;  /* 0x0000000402067825 */ /* 0x050fe400078e0206 */
[----:B------:R-:W2:Y:S02]  /*02d0*/  LDG.E.CONSTANT R8, desc[UR4][R8.64] ;  /* 0x0000000408087981 */ /* 0x000ea4000c1e9900 */
[----:B---3--:R-:W-:Y:S02]  /*02e0*/  IMAD.WIDE R4, R2, 0x4, R4 ;  /* 0x0000000402047825 */ /* 0x008fe400078e0204 */
[----:B------:R0:W5:Y:S04]  /*02f0*/  LDG.E.CONSTANT R3, desc[UR4][R6.64] ;  /* 0x0000000406037981 */ /* 0x000168000c1e9900 */
[----:B------:R0:W5:Y:S01]  /*0300*/  LDG.E.CONSTANT R4, desc[UR4][R4.64] ;  /* 0x0000000404047981 */ /* 0x000162000c1e9900 */
[----:B------:R-:W-:Y:S01]  /*0310*/  BSSY.RECONVERGENT B0, `(.L_x_74) ;  /* 0x000000e000007945 */ /* 0x000fe20003800200 */
[----:B------:R-:W-:-:S05]  /*0320*/  I2FP.F32.S32 R12, R10 ;  /* 0x0000000a000c7245 */ /* 0x000fca0000201400 */
[----:B------:R-:W-:Y:S01]  /*0330*/  VIADD R0, R12, 0xf3000000 ;  /* 0xf30000000c007836 */ /* 0x000fe20000000000 */
[----:B------:R0:W1:Y:S04]  /*0340*/  MUFU.RSQ R13, R12 ;  /* 0x0000000c000d7308 */ /* 0x0000680000001400 */
[----:B------:R-:W-:Y:S01]  /*0350*/  ISETP.GT.U32.AND P0, PT, R0, 0x727fffff, PT ;  /* 0x727fffff0000780c */ /* 0x000fe20003f04070 */
[----:B--2---:R-:W-:-:S12]  /*0360*/  FMUL R10, R8, UR6 ;  /* 0x00000006080a7c20 */ /* 0x004fd80008400000 */
[----:B01----:R-:W-:Y:S05]  /*0370*/  @!P0 BRA `(.L_x_75) ;  /* 0x00000000000c8947 */ /* 0x003fea0003800000 */
[----:B------:R-:W-:-:S07]  /*0380*/  MOV R11, 0x3a0 ;  /* 0x000003a0000b7802 */ /* 0x000fce0000000f00 */
[----:B-----5:R-:W-:Y:S05]  /*0390*/  CALL.REL.NOINC `($__internal_2_$__cuda_sm20_sqrt_rn_f32_slowpath) ;  /* 0x00000000006c7944 */ /* 0x020fea0003c00000 */
[----:B------:R-:W-:Y:S05]  /*03a0*/  BRA `(.L_x_76) ;  /* 0x0000000000107947 */ /* 0x000fea0003800000 */
.L_x_75:
[----:B------:R-:W-:Y:S01]  /*03b0*/  FMUL.FTZ R5, R12, R13 ;  /* 0x0000000d0c057220 */ /* 0x000fe20000410000 */
[----:B------:R-:W-:-:S03]  /*03c0*/  FMUL.FTZ R6, R13, 0.5 ;  /* 0x3f0000000d067820 */ /* 0x000fc60000410000 */
[----:B------:R-:W-:-:S04]  /*03d0*/  FFMA R0, -R5, R5, R12 ;  /* 0x0000000505007223 */ /* 0x000fc8000000010c */
[----:B------:R-:W-:-:S07]  /*03e0*/  FFMA R5, R0, R6, R5 ;  /* 0x0000000600057223 */ /* 0x000fce0000000005 */
.L_x_76:
[----:B------:R-:W-:Y:S05]  /*03f0*/  BSYNC.RECONVERGENT B0 ;  /* 0x0000000000007941 */ /* 0x000fea0003800200 */
.L_x_74:
[----:B-----5:R-:W-:Y:S01]  /*0400*/  I2FP.F32.S32 R3, R3 ;  /* 0x0000000300037245 */ /* 0x020fe20000201400 */
[----:B------:R-:W-:Y:S01]  /*0410*/  FMUL R0, R10, R5 ;  /* 0x000000050a007220 */ /* 0x000fe20000400000 */
[----:B------:R-:W-:Y:S03]  /*0420*/  BSSY.RECONVERGENT B0, `(.L_x_77) ;  /* 0x000000d000007945 */ /* 0x000fe60003800200 */
[----:B------:R-:W-:-:S04]  /*0430*/  FADD R3, R3, 1 ;  /* 0x3f80000003037421 */ /* 0x000fc80000000000 */
[----:B------:R-:W0:Y:S08]  /*0440*/  MUFU.RCP R6, R3 ;  /* 0x0000000300067308 */ /* 0x000e300000001000 */
[----:B------:R-:W1:Y:S01]  /*0450*/  FCHK P0, R0, R3 ;  /* 0x0000000300007302 */ /* 0x000e620000000000 */
[----:B0-----:R-:W-:-:S04]  /*0460*/  FFMA R7, -R3, R6, 1 ;  /* 0x3f80000003077423 */ /* 0x001fc80000000106 */
[----:B------:R-:W-:-:S04]  /*0470*/  FFMA R7, R6, R7, R6 ;  /* 0x0000000706077223 */ /* 0x000fc80000000006 */
[----:B------:R-:W-:-:S04]  /*0480*/  FFMA R6, R0, R7, RZ ;  /* 0x0000000700067223 */ /* 0x000fc800000000ff */
[----:B------:R-:W-:-:S04]  /*0490*/  FFMA R5, -R3, R6, R0 ;  /* 0x0000000603057223 */ /* 0x000fc80000000100 */
[----:B------:R-:W-:Y:S01]  /*04a0*/  FFMA R5, R7, R5, R6 ;  /* 0x0000000507057223 */ /* 0x000fe20000000006 */
[----:B-1----:R-:W-:Y:S06]  /*04b0*/  @!P0 BRA `(.L_x_78) ;  /* 0x00000000000c8947 */ /* 0x002fec0003800000 */
[----:B------:R-:W-:-:S07]  /*04c0*/  MOV R6, 0x4e0 ;  /* 0x000004e000067802 */ /* 0x000fce0000000f00 */
[----:B------:R-:W-:Y:S05]  /*04d0*/  CALL.REL.NOINC `($__internal_3_$__cuda_sm3x_div_rn_noftz_f32_slowpath) ;  /* 0x0000000000787944 */ /* 0x000fea0003c00000 */
[----:B------:R-:W-:-:S07]  /*04e0*/  IMAD.MOV.U32 R5, RZ, RZ, R0 ;  /* 0x000000ffff057224 */ /* 0x000fce00078e0000 */
.L_x_78:
[----:B------:R-:W-:Y:S05]  /*04f0*/  BSYNC.RECONVERGENT B0 ;  /* 0x0000000000007941 */ /* 0x000fea0003800200 */
.L_x_77:
[----:B------:R-:W0:Y:S01]  /*0500*/  LDC.64 R6, c[0x0][0x3a0] ;  /* 0x0000e800ff067b82 */ /* 0x000e220000000a00 */
[----:B------:R-:W-:Y:S01]  /*0510*/  FADD R5, R4, R5 ;  /* 0x0000000504057221 */ /* 0x000fe20000000000 */
[----:B0-----:R-:W-:-:S05]  /*0520*/  IMAD.WIDE R2, R2, 0x4, R6 ;  /* 0x0000000402027825 */ /* 0x001fca00078e0206 */
[----:B------:R-:W-:Y:S01]  /*0530*/  STG.E desc[UR4][R2.64], R5 ;  /* 0x0000000502007986 */ /* 0x000fe2000c101904 */
[----:B------:R-:W-:Y:S05]  /*0540*/  EXIT ;  /* 0x000000000000794d */ /* 0x000fea0003800000 */
        .weak           $__internal_2_$__cuda_sm20_sqrt_rn_f32_slowpath
        .type           $__internal_2_$__cuda_sm20_sqrt_rn_f32_slowpath,@function
        .size           $__internal_2_$__cuda_sm20_sqrt_rn_f32_slowpath,($__internal_3_$__cuda_sm3x_div_rn_noftz_f32_slowpath - $__internal_2_$__cuda_sm20_sqrt_rn_f32_slowpath)
$__internal_2_$__cuda_sm20_sqrt_rn_f32_slowpath:
        /* <DEDUP_REMOVED lines=15> */
[----:B------:R-:W-:Y:S02]  /*0640*/  @!P0 IMAD.MOV.U32 R5, RZ, RZ, R0 ;  /* 0x000000ffff058224 */ /* 0x000fe400078e0000 */
[----:B------:R-:W-:-:S04]  /*0650*/  @P0 FADD.FTZ R8, -R7, -RZ ;  /* 0x800000ff07080221 */ /* 0x000fc80000010100 */
[----:B------:R-:W-:-:S04]  /*0660*/  @P0 FFMA R8, R7, R8, R6 ;  /* 0x0000000807080223 */ /* 0x000fc80000000006 */
[----:B------:R-:W-:-:S04]  /*0670*/  @P0 FFMA R8, R8, R9, R7 ;  /* 0x0000000908080223 */ /* 0x000fc80000000007 */
[----:B------:R-:W-:-:S07]  /*0680*/  @P0 FMUL.FTZ R5, R8, 2.3283064365386962891e-10 ;  /* 0x2f80000008050820 */ /* 0x000fce0000410000 */
.L_x_79:
[----:B------:R-:W-:Y:S01]  /*0690*/  MOV R6, R11 ;  /* 0x0000000b00067202 */ /* 0x000fe20000000f00 */
[----:B------:R-:W-:-:S04]  /*06a0*/  IMAD.MOV.U32 R7, RZ, RZ, 0x0 ;  /* 0x00000000ff077424 */ /* 0x000fc800078e00ff */
[----:B------:R-:W-:Y:S05]  /*06b0*/  RET.REL.NODEC R6 `(_ZN9alphazero4mcts16computeUCBKernelEPKfPKiS2_S4_Pffiii) ;  /* 0xfffffff806507950 */ /* 0x000fea0003c3ffff */
        .weak           $__internal_3_$__cuda_sm3x_div_rn_noftz_f32_slowpath
        .type           $__internal_3_$__cuda_sm3x_div_rn_noftz_f32_slowpath,@function
        .size           $__internal_3_$__cuda_sm3x_div_rn_noftz_f32_slowpath,(.L_x_113 - $__internal_3_$__cuda_sm3x_div_rn_noftz_f32_slowpath)
$__internal_3_$__cuda_sm3x_div_rn_noftz_f32_slowpath:
[--C-:B------:R-:W-:Y:S01]  /*06c0*/  SHF.R.U32.HI R7, RZ, 0x17, R3.reuse ;  /* 0x00000017ff077819 */ /* 0x100fe20000011603 */
[----:B------:R-:W-:Y:S01]  /*06d0*/  BSSY.RECONVERGENT B1, `(.L_x_80) ;  /* 0x0000064000017945 */ /* 0x000fe20003800200 */
[--C-:B------:R-:W-:Y:S01]  /*06e0*/  SHF.R.U32.HI R5, RZ, 0x17, R0.reuse ;  /* 0x00000017ff057819 */ /* 0x100fe20000011600 */
[----:B------:R-:W-:Y:S01]  /*06f0*/  IMAD.MOV.U32 R8, RZ, RZ, R3 ;  /* 0x000000ffff087224 */ /* 0x000fe200078e0003 */
[----:B------:R-:W-:Y:S02]  /*0700*/  LOP3.LUT R7, R7, 0xff, RZ, 0xc0, !PT ;  /* 0x000000ff07077812 */ /* 0x000fe400078ec0ff */
[----:B------:R-:W-:Y:S01]  /*0710*/  LOP3.LUT R12, R5, 0xff, RZ, 0xc0, !PT ;  /* 0x000000ff050c7812 */ /* 0x000fe200078ec0ff */
[----:B------:R-:W-:Y:S02]  /*0720*/  IMAD.MOV.U32 R5, RZ, RZ, R0 ;  /* 0x000000ffff057224 */ /* 0x000fe400078e0000 */
[----:B------:R-:W-:Y:S01]  /*0730*/  VIADD R10, R7, 0xffffffff ;  /* 0xffffffff070a7836 */ /* 0x000fe20000000000 */
[----:B------:R-:W-:-:S04]  /*0740*/  IADD3 R11, PT, PT, R12, -0x1, RZ ;  /* 0xffffffff0c0b7810 */ /* 0x000fc80007ffe0ff */
[----:B------:R-:W-:-:S04]  /*0750*/  ISETP.GT.U32.AND P0, PT, R10, 0xfd, PT ;  /* 0x000000fd0a00780c */ /* 0x000fc80003f04070 */
[----:B------:R-:W-:-:S13]  /*0760*/  ISETP.GT.U32.OR P0, PT, R11, 0xfd, P0 ;  /* 0x000000fd0b00780c */ /* 0x000fda0000704470 */
[----:B------:R-:W-:Y:S01]  /*0770*/  @!P0 MOV R9, RZ ;  /* 0x000000ff00098202 */ /* 0x000fe20000000f00 */
[----:B------:R-:W-:Y:S06]  /*0780*/  @!P0 BRA `(.L_x_81) ;  /* 0x00000000005c8947 */ /* 0x000fec0003800000 */
[----:B------:R-:W-:Y:S02]  /*0790*/  FSETP.GTU.FTZ.AND P0, PT, |R0|, +INF , PT ;  /* 0x7f8000000000780b */ /* 0x000fe40003f1c200 */
[----:B------:R-:W-:-:S04]  /*07a0*/  FSETP.GTU.FTZ.AND P1, PT, |R3|, +INF , PT ;  /* 0x7f8000000300780b */ /* 0x000fc80003f3c200 */
        /* <DEDUP_REMOVED lines=21> */
.L_x_81:
        /* <DEDUP_REMOVED lines=51> */
.L_x_88:
[----:B------:R-:W-:-:S04]  /*0c30*/  LOP3.LUT R0, R0, 0x80000000, RZ, 0xc0, !PT ;  /* 0x8000000000007812 */ /* 0x000fc800078ec0ff */
[----:B------:R-:W-:Y:S01]  /*0c40*/  LOP3.LUT R0, R0, 0x7f800000, RZ, 0xfc, !PT ;  /* 0x7f80000000007812 */ /* 0x000fe200078efcff */
[----:B------:R-:W-:Y:S06]  /*0c50*/  BRA `(.L_x_89) ;  /* 0x0000000000047947 */ /* 0x000fec0003800000 */
.L_x_87:
[----:B------:R-:W-:-:S07]  /*0c60*/  LEA R0, R8, R0, 0x17 ;  /* 0x0000000008007211 */ /* 0x000fce00078eb8ff */
.L_x_89:
[----:B------:R-:W-:Y:S05]  /*0c70*/  BSYNC.RECONVERGENT B2 ;  /* 0x0000000000027941 */ /* 0x000fea0003800200 */
.L_x_86:
[----:B------:R-:W-:Y:S05]  /*0c80*/  BRA `(.L_x_90) ;  /* 0x0000000000207947 */ /* 0x000fea0003800000 */
.L_x_85:
[----:B------:R-:W-:-:S04]  /*0c90*/  LOP3.LUT R0, R8, 0x80000000, R5, 0x48, !PT ;  /* 0x8000000008007812 */ /* 0x000fc800078e4805 */
[----:B------:R-:W-:Y:S01]  /*0ca0*/  LOP3.LUT R0, R0, 0x7f800000, RZ, 0xfc, !PT ;  /* 0x7f80000000007812 */ /* 0x000fe200078efcff */
[----:B------:R-:W-:Y:S06]  /*0cb0*/  BRA `(.L_x_90) ;  /* 0x0000000000147947 */ /* 0x000fec0003800000 */
.L_x_84:
[----:B------:R-:W-:Y:S01]  /*0cc0*/  LOP3.LUT R0, R8, 0x80000000, R5, 0x48, !PT ;  /* 0x8000000008007812 */ /* 0x000fe200078e4805 */
[----:B------:R-:W-:Y:S06]  /*0cd0*/  BRA `(.L_x_90) ;  /* 0x00000000000c7947 */ /* 0x000fec0003800000 */
.L_x_83:
[----:B------:R-:W0:Y:S01]  /*0ce0*/  MUFU.RSQ R0, -QNAN ;  /* 0xffc0000000007908 */ /* 0x000e220000001400 */
[----:B------:R-:W-:Y:S05]  /*0cf0*/  BRA `(.L_x_90) ;  /* 0x0000000000047947 */ /* 0x000fea0003800000 */
.L_x_82:
[----:B------:R-:W-:-:S07]  /*0d00*/  FADD.FTZ R0, R0, R3 ;  /* 0x0000000300007221 */ /* 0x000fce0000010000 */
.L_x_90:
[----:B------:R-:W-:Y:S05]  /*0d10*/  BSYNC.RECONVERGENT B1 ;  /* 0x0000000000017941 */ /* 0x000fea0003800200 */
.L_x_80:
[----:B------:R-:W-:-:S04]  /*0d20*/  IMAD.MOV.U32 R7, RZ, RZ, 0x0 ;  /* 0x00000000ff077424 */ /* 0x000fc800078e00ff */
[----:B0-----:R-:W-:Y:S05]  /*0d30*/  RET.REL.NODEC R6 `(_ZN9alphazero4mcts16computeUCBKernelEPKfPKiS2_S4_Pffiii) ;  /* 0xfffffff006b07950 */ /* 0x001fea0003c3ffff */
.L_x_91:
        /* <DEDUP_REMOVED lines=12> */
.L_x_113:


//--------------------- .text._ZN9alphazero4mcts22computeSparseUCBKernelEPKfPKiS2_S4_PKbPfPiS7_fiiii --------------------------
	.section	.text._ZN9alphazero4mcts22computeSparseUCBKernelEPKfPKiS2_S4_PKbPfPiS7_fiiii,"ax",@progbits
	.align	128
        .global         _ZN9alphazero4mcts22computeSparseUCBKernelEPKfPKiS2_S4_PKbPfPiS7_fiiii
        .type           _ZN9alphazero4mcts22computeSparseUCBKernelEPKfPKiS2_S4_PKbPfPiS7_fiiii,@function
        .size           _ZN9alphazero4mcts22computeSparseUCBKernelEPKfPKiS2_S4_PKbPfPiS7_fiiii,(.L_x_115 - _ZN9alphazero4mcts22computeSparseUCBKernelEPKfPKiS2_S4_PKbPfPiS7_fiiii)
        .other          _ZN9alphazero4mcts22computeSparseUCBKernelEPKfPKiS2_S4_PKbPfPiS7_fiiii,@"STO_CUDA_ENTRY STV_DEFAULT"
_ZN9alphazero4mcts22computeSparseUCBKernelEPKfPKiS2_S4_PKbPfPiS7_fiiii:
.text._ZN9alphazero4mcts22computeSparseUCBKernelEPKfPKiS2_S4_PKbPfPiS7_fiiii:
[----:B------:R-:W-:Y:S08]  /*0000*/  LDC R1, c[0x0][0x37c] ;  /* 0x0000df00ff017b82 */ /* 0x000ff00000000800 */
[----:B------:R-:W0:Y:S01]  /*0010*/  LDC.64 R2, c[0x0][0x3c8] ;  /* 0x0000f200ff027b82 */ /* 0x000e220000000a00 */
[----:B------:R-:W1:Y:S07]  /*0020*/  S2R R9, SR_TID.X ;  /* 0x0000000000097919 */ /* 0x000e6e0000002100 */
[----:B------:R-:W1:Y:S08]  /*0030*/  S2UR UR4, SR_CTAID.X ;  /* 0x00000000000479c3 */ /* 0x000e700000002500 */
[----:B------:R-:W1:Y:S01]  /*0040*/  LDC R0, c[0x0][0x360] ;  /* 0x0000d800ff007b82 */ /* 0x000e620000000800 */
[----:B0-----:R-:W-:-:S05]  /*0050*/  IMAD R7, R3, R2, RZ ;  /* 0x0000000203077224 */ /* 0x001fca00078e02ff */
[-C--:B------:R-:W-:Y:S02]  /*0060*/  IABS R11, R7.reuse ;  /* 0x00000007000b7213 */ /* 0x080fe40000000000 */
[----:B------:R-:W-:Y:S02]  /*0070*/  IABS R10, R7 ;  /* 0x00000007000a7213 */ /* 0x000fe40000000000 */
[----:B------:R-:W0:Y:S02]  /*0080*/  I2F.RP R6, R11 ;  /* 0x0000000b00067306 */ /* 0x000e240000209400 */
[----:B------:R-:W-:Y:S01]  /*0090*/  IADD3 R10, PT, PT, RZ, -R10, RZ ;  /* 0x8000000aff0a7210 */ /* 0x000fe20007ffe0ff */
[----:B-1----:R-:W-:Y:S01]  /*00a0*/  IMAD R0, R0, UR4, R9 ;  /* 0x0000000400007c24 */ /* 0x002fe2000f8e0209 */
[----:B------:R-:W1:Y:S04]  /*00b0*/  LDCU UR4, c[0x0][0x3c4] ;  /* 0x00007880ff0477ac */ /* 0x000e680008000800 */
[----:B0-----:R-:W0:Y:S02]  /*00c0*/  MUFU.RCP R6, R6 ;  /* 0x0000000600067308 */ /* 0x001e240000001000 */
[----:B0-----:R-:W-:-:S06]  /*00d0*/  VIADD R4, R6, 0xffffffe ;  /* 0x0ffffffe06047836 */ /* 0x001fcc0000000000 */
[----:B------:R0:W2:Y:S02]  /*00e0*/  F2I.FTZ.U32.TRUNC.NTZ R5, R4 ;  /* 0x0000000400057305 */ /* 0x0000a4000021f000 */
[----:B0-----:R-:W-:Y:S02]  /*00f0*/  IMAD.MOV.U32 R4, RZ, RZ, RZ ;  /* 0x000000ffff047224 */ /* 0x001fe400078e00ff */
[----:B--2---:R-:W-:-:S04]  /*0100*/  IMAD.MOV R8, RZ, RZ, -R5 ;  /* 0x000000ffff087224 */ /* 0x004fc800078e0a05 */
[----:B------:R-:W-:Y:S01]  /*0110*/  IMAD R9, R8, R11, RZ ;  /* 0x0000000b08097224 */ /* 0x000fe200078e02ff */
[----:B------:R-:W-:-:S03]  /*0120*/  IABS R8, R0 ;  /* 0x0000000000087213 */ /* 0x000fc60000000000 */
[----:B------:R-:W-:Y:S01]  /*0130*/  IMAD.HI.U32 R6, R5, R9, R4 ;  /* 0x0000000905067227 */ /* 0x000fe200078e0004 */
[----:B------:R-:W-:-:S03]  /*0140*/  IABS R4, R3 ;  /* 0x0000000300047213 */ /* 0x000fc60000000000 */
[----:B------:R-:W-:Y:S02]  /*0150*/  IMAD.MOV.U32 R9, RZ, RZ, R8 ;  /* 0x000000ffff097224 */ /* 0x000fe400078e0008 */
[----:B------:R-:W0:Y:S02]  /*0160*/  I2F.RP R8, R4 ;  /* 0x0000000400087306 */ /* 0x000e240000209400 */
[----:B------:R-:W-:-:S04]  /*0170*/  IMAD.HI.U32 R5, R6, R9, RZ ;  /* 0x0000000906057227 */ /* 0x000fc800078e00ff */
[----:B------:R-:W-:-:S05]  /*0180*/  IMAD R6, R5, R10, R9 ;  /* 0x0000000a05067224 */ /* 0x000fca00078e0209 */
[----:B------:R-:W-:Y:S01]  /*0190*/  ISETP.GT.U32.AND P1, PT, R11, R6, PT ;  /* 0x000000060b00720c */ /* 0x000fe20003f24070 */
[----:B0-----:R-:W0:-:S12]  /*01a0*/  MUFU.RCP R8, R8 ;  /* 0x0000000800087308 */ /* 0x001e180000001000 */
[----:B------:R-:W-:Y:S02]  /*01b0*/  @!P1 IMAD.IADD R6, R6, 0x1, -R11 ;  /* 0x0000000106069824 */ /* 0x000fe400078e0a0b */
[----:B------:R-:W-:Y:S01]  /*01c0*/  @!P1 VIADD R5, R5, 0x1 ;  /* 0x0000000105059836 */ /* 0x000fe20000000000 */
[----:B------:R-:W-:Y:S02]  /*01d0*/  ISETP.NE.AND P1, PT, R7, RZ, PT ;  /* 0x000000ff0700720c */ /* 0x000fe40003f25270 */
[----:B------:R-:W-:Y:S02]  /*01e0*/  ISETP.GE.U32.AND P0, PT, R6, R11, PT ;  /* 0x0000000b0600720c */ /* 0x000fe40003f06070 */
[----:B------:R-:W-:Y:S01]  /*01f0*/  LOP3.LUT R6, R0, R7, RZ, 0x3c, !PT ;  /* 0x0000000700067212 */ /* 0x000fe200078e3cff */
[----:B0-----:R-:W-:-:S03]  /*0200*/  VIADD R10, R8, 0xffffffe ;  /* 0x0ffffffe080a7836 */ /* 0x001fc60000000000 */
[----:B------:R-:W-:Y:S01]  /*0210*/  ISETP.GE.AND P2, PT, R6, RZ, PT ;  /* 0x000000ff0600720c */ /* 0x000fe20003f46270 */
[----:B------:R0:W2:Y:S01]  /*0220*/  F2I.FTZ.U32.TRUNC.NTZ R11, R10 ;  /* 0x0000000a000b7305 */ /* 0x0000a2000021f000 */
[----:B------:R-:W-:-:S04]  /*0230*/  LOP3.LUT R6, R3, R2, RZ, 0xfc, !PT ;  /* 0x0000000203067212 */ /* 0x000fc800078efcff */
[----:B------:R-:W-:Y:S01]  /*0240*/  SHF.R.U32.HI R6, RZ, 0x1f, R6 ;  /* 0x0000001fff067819 */ /* 0x000fe20000011606 */
[----:B------:R-:W-:Y:S02]  /*0250*/  @P0 VIADD R5, R5, 0x1 ;  /* 0x0000000105050836 */ /* 0x000fe40000000000 */
[----:B0-----:R-:W-:-:S04]  /*0260*/  IMAD.MOV.U32 R10, RZ, RZ, RZ ;  /* 0x000000ffff0a7224 */ /* 0x001fc800078e00ff */
[----:B------:R-:W-:Y:S02]  /*0270*/  @!P2 IADD3 R5, PT, PT, -R5, RZ, RZ ;  /* 0x000000ff0505a210 */ /* 0x000fe40007ffe1ff */
[----:B------:R-:W-:Y:S01]  /*0280*/  @!P1 LOP3.LUT R5, RZ, R7, RZ, 0x33, !PT ;  /* 0x00000007ff059212 */ /* 0x000fe200078e33ff */
[----:B--2---:R-:W-:-:S03]  /*0290*/  IMAD.MOV R7, RZ, RZ, -R11 ;  /* 0x000000ffff077224 */ /* 0x004fc600078e0a0b */
[----:B-1----:R-:W-:Y:S01]  /*02a0*/  ISETP.GE.AND P0, PT, R5, UR4, PT ;  /* 0x0000000405007c0c */ /* 0x002fe2000bf06270 */
[----:B------:R-:W-:-:S03]  /*02b0*/  IMAD R7, R7, R4, RZ ;  /* 0x0000000407077224 */ /* 0x000fc600078e02ff */
[----:B------:R-:W-:Y:S01]  /*02c0*/  ISETP.EQ.U32.OR P0, PT, R6, 0x1, P0 ;  /* 0x000000010600780c */ /* 0x000fe20000702470 */
[----:B------:R-:W-:-:S12]  /*02d0*/  IMAD.HI.U32 R10, R11, R7, R10 ;  /* 0x000000070b0a7227 */ /* 0x000fd800078e000a */
[----:B------:R-:W-:Y:S05]  /*02e0*/  @P0 EXIT ;  /* 0x000000000000094d */ /* 0x000fea0003800000 */
[----:B------:R-:W-:Y:S01]  /*02f0*/  IABS R13, R2 ;  /* 0x00000002000d7213 */ /* 0x000fe20000000000 */
[----:B------:R-:W-:Y:S01]  /*0300*/  IMAD.HI.U32 R10, R10, R9, RZ ;  /* 0x000000090a0a7227 */ /* 0x000fe200078e00ff */
[-C--:B------:R-:W-:Y:S01]  /*0310*/  LOP3.LUT R11, RZ, R3.reuse, RZ, 0x33, !PT ;  /* 0x00000003ff0b7212 */ /* 0x080fe200078e33ff */
[----:B------:R-:W0:Y:S01]  /*0320*/  LDCU.64 UR6, c[0x0][0x3a0] ;  /* 0x00007400ff0677ac */ /* 0x000e220008000a00 */
[----:B------:R-:W1:Y:S01]  /*0330*/  I2F.RP R8, R13 ;  /* 0x0000000d00087306 */ /* 0x000e620000209400 */
[----:B------:R-:W-:Y:S01]  /*0340*/  IMAD.MOV R6, RZ, RZ, -R10 ;  /* 0x000000ffff067224 */ /* 0x000fe200078e0a0a */
[----:B------:R-:W2:Y:S03]  /*0350*/  LDCU.64 UR4, c[0x0][0x358] ;  /* 0x00006b00ff0477ac */ /* 0x000ea60008000a00 */
[----:B------:R-:W-:Y:S01]  /*0360*/  IMAD R9, R4, R6, R9 ;  /* 0x0000000604097224 */ /* 0x000fe200078e0209 */
[----:B------:R-:W-:-:S04]  /*0370*/  LOP3.LUT R6, R0, R3, RZ, 0x3c, !PT ;  /* 0x0000000300067212 */ /* 0x000fc800078e3cff */
[----:B------:R-:W-:Y:S02]  /*0380*/  ISETP.GT.U32.AND P1, PT, R4, R9, PT ;  /* 0x000000090400720c */ /* 0x000fe40003f24070 */
[----:B------:R-:W-:Y:S01]  /*0390*/  ISETP.GE.AND P2, PT, R6, RZ, PT ;  /* 0x000000ff0600720c */ /* 0x000fe20003f46270 */
[----:B-1----:R-:W1:Y:S10]  /*03a0*/  MUFU.RCP R8, R8 ;  /* 0x0000000800087308 */ /* 0x002e740000001000 */
[----:B------:R-:W-:-:S02]  /*03b0*/  @!P1 IMAD.IADD R9, R9, 0x1, -R4 ;  /* 0x0000000109099824 */ /* 0x000fc400078e0a04 */
[----:B------:R-:W-:-:S03]  /*03c0*/  @!P1 VIADD R10, R10, 0x1 ;  /* 0x000000010a0a9836 */ /* 0x000fc60000000000 */
[----:B------:R-:W-:Y:S02]  /*03d0*/  ISETP.GE.U32.AND P0, PT, R9, R4, PT ;  /* 0x000000040900720c */ /* 0x000fe40003f06070 */
[----:B-1----:R-:W-:-:S06]  /*03e0*/  IADD3 R7, PT, PT, R8, 0xffffffe, RZ ;  /* 0x0ffffffe08077810 */ /* 0x002fcc0007ffe0ff */
[----:B------:R-:W1:Y:S05]  /*03f0*/  F2I.FTZ.U32.TRUNC.NTZ R7, R7 ;  /* 0x0000000700077305 */ /* 0x000e6a000021f000 */
[----:B------:R-:W-:Y:S01]  /*0400*/  @P0 VIADD R10, R10, 0x1 ;  /* 0x000000010a0a0836 */ /* 0x000fe20000000000 */
[----:B------:R-:W-:-:S03]  /*0410*/  ISETP.NE.AND P0, PT, R3, RZ, PT ;  /* 0x000000ff0300720c */ /* 0x000fc60003f05270 */
[----:B------:R-:W-:Y:S01]  /*0420*/  @!P2 IMAD.MOV R10, RZ, RZ, -R10 ;  /* 0x000000ffff0aa224 */ /* 0x000fe200078e0a0a */
[----:B------:R-:W-:-:S04]  /*0430*/  ISETP.GE.AND P2, PT, R0, RZ, PT ;  /* 0x000000ff0000720c */ /* 0x000fc80003f46270 */
[----:B------:R-:W-:Y:S01]  /*0440*/  SEL R10, R11, R10, !P0 ;  /* 0x0000000a0b0a7207 */ /* 0x000fe20004000000 */
[----:B-1----:R-:W-:-:S03]  /*0450*/  IMAD.MOV R6, RZ, RZ, -R7 ;  /* 0x000000ffff067224 */ /* 0x002fc600078e0a07 */
[----:B------:R-:W-:Y:S02]  /*0460*/  IABS R8, R10 ;  /* 0x0000000a00087213 */ /* 0x000fe40000000000 */
[----:B------:R-:W-:Y:S01]  /*0470*/  ISETP.GE.AND P3, PT, R10, RZ, PT ;  /* 0x000000ff0a00720c */ /* 0x000fe20003f66270 */
[----:B------:R-:W-:Y:S02]  /*0480*/  IMAD R15, R6, R13, RZ ;  /* 0x0000000d060f7224 */ /* 0x000fe400078e02ff */
[----:B------:R-:W-:-:S05]  /*0490*/  HFMA2 R6, -RZ, RZ, 0, 0 ;  /* 0x00000000ff067431 */ /* 0x000fca00000001ff */
[----:B------:R-:W-:-:S04]  /*04a0*/  IMAD.HI.U32 R6, R7, R15, R6 ;  /* 0x0000000f07067227 */ /* 0x000fc800078e0006 */
[----:B------:R-:W-:-:S04]  /*04b0*/  IMAD.MOV.U32 R7, RZ, RZ, R8 ;  /* 0x000000ffff077224 */ /* 0x000fc800078e0008 */
[----:B------:R-:W-:-:S04]  /*04c0*/  IMAD.HI.U32 R6, R6, R7, RZ ;  /* 0x0000000706067227 */ /* 0x000fc800078e00ff */
[----:B------:R-:W-:-:S04]  /*04d0*/  IMAD.MOV R6, RZ, RZ, -R6 ;  /* 0x000000ffff067224 */ /* 0x000fc800078e0a06 */
[----:B------:R-:W-:-:S05]  /*04e0*/  IMAD R6, R13, R6, R7 ;  /* 0x000000060d067224 */ /* 0x000fca00078e0207 */
[----:B------:R-:W-:-:S13]  /*04f0*/  ISETP.GT.U32.AND P1, PT, R13, R6, PT ;  /* 0x000000060d00720c */ /* 0x000fda0003f24070 */
[----:B------:R-:W-:Y:S01]  /*0500*/  @!P1 IMAD.IADD R6, R6, 0x1, -R13 ;  /* 0x0000000106069824 */ /* 0x000fe200078e0a0d */
[----:B------:R-:W-:-:S04]  /*0510*/  ISETP.NE.AND P1, PT, R2, RZ, PT ;  /* 0x000000ff0200720c */ /* 0x000fc80003f25270 */
[----:B------:R-:W-:-:S13]  /*0520*/  ISETP.GT.U32.AND P4, PT, R13, R6, PT ;  /* 0x000000060d00720c */ /* 0x000fda0003f84070 */
[----:B------:R-:W-:Y:S01]  /*0530*/  @!P4 IMAD.IADD R6, R6, 0x1, -R13 ;  /* 0x000000010606c824 */ /* 0x000fe200078e0a0d */
[-C--:B------:R-:W-:Y:S02]  /*0540*/  ISETP.GT.U32.AND P4, PT, R4, R9.reuse, PT ;  /* 0x000000090400720c */ /* 0x080fe40003f84070 */
[----:B------:R-:W-:Y:S01]  /*0550*/  IADD3 R4, PT, PT, R9, -R4, RZ ;  /* 0x8000000409047210 */ /* 0x000fe20007ffe0ff */
[----:B------:R-:W-:Y:S01]  /*0560*/  @!P3 IMAD.MOV R6, RZ, RZ, -R6 ;  /* 0x000000ffff06b224 */ /* 0x000fe200078e0a06 */
[----:B------:R-:W-:Y:S02]  /*0570*/  @!P1 LOP3.LUT R6, RZ, R2, RZ, 0x33, !PT ;  /* 0x00000002ff069212 */ /* 0x000fe400078e33ff */
[----:B------:R-:W-:-:S03]  /*0580*/  SEL R4, R4, R9, !P4 ;  /* 0x0000000904047207 */ /* 0x000fc60006000000 */
[----:B------:R-:W-:Y:S02]  /*0590*/  IMAD R13, R5, R2, R6 ;  /* 0x00000002050d7224 */ /* 0x000fe400078e0206 */
[----:B------:R-:W-:-:S05]  /*05a0*/  @!P2 IMAD.MOV R4, RZ, RZ, -R4 ;  /* 0x000000ffff04a224 */ /* 0x000fca00078e0a04 */
[----:B------:R-:W-:-:S05]  /*05b0*/  SEL R4, R11, R4, !P0 ;  /* 0x000000040b047207 */ /* 0x000fca0004000000 */
[----:B------:R-:W-:-:S05]  /*05c0*/  IMAD R2, R13, R3, R4 ;  /* 0x000000030d027224 */ /* 0x000fca00078e0204 */
[----:B0-----:R-:W-:-:S04]  /*05d0*/  IADD3 R6, P0, PT, R2, UR6, RZ ;  /* 0x0000000602067c10 */ /* 0x001fc8000ff1e0ff */
[----:B------:R-:W-:-:S05]  /*05e0*/  LEA.HI.X.SX32 R7, R2, UR7, 0x1, P0 ;  /* 0x0000000702077c11 */ /* 0x000fca00080f0eff */
[----:B--2---:R-:W2:Y:S02]  /*05f0*/  LDG.E.U8.CONSTANT R6, desc[UR4][R6.64] ;  /* 0x0000000406067981 */ /* 0x004ea4000c1e9100 */
[----:B--2---:R-:W-:-:S13]  /*0600*/  ISETP.NE.AND P0, PT, R6, RZ, PT ;  /* 0x000000ff0600720c */ /* 0x004fda0003f05270 */
[----:B------:R-:W0:Y:S01]  /*0610*/  @!P0 LDC.64 R4, c[0x0][0x3a8] ;  /* 0x0000ea00ff048b82 */ /* 0x000e220000000a00 */
[----:B------:R-:W-:Y:S02]  /*0620*/  @!P0 IMAD.MOV.U32 R3, RZ, RZ, -0x800000 ;  /* 0xff800000ff038424 */ /* 0x000fe400078e00ff */
[----:B0-----:R-:W-:-:S05]  /*0630*/  @!P0 IMAD.WIDE R4, R2, 0x4, R4 ;  /* 0x0000000402048825 */ /* 0x001fca00078e0204 */
[----:B------:R0:W-:Y:S01]  /*0640*/  @!P0 STG.E desc[UR4][R4.64], R3 ;  /* 0x0000000304008986 */ /* 0x0001e2000c101904 */
[----:B------:R-:W-:Y:S05]  /*0650*/  @!P0 EXIT ;  /* 0x000000000000894d */ /* 0x000fea0003800000 */
[----:B------:R-:W1:Y:S01]  /*0660*/  LDC.64 R10, c[0x0][0x398] ;  /* 0x0000e600ff0a7b82 */ /* 0x000e620000000a00 */
[----:B------:R-:W2:Y:S07]  /*0670*/  LDCU UR6, c[0x0][0x3c0] ;  /* 0x00007800ff0677ac */ /* 0x000eae0008000800 */
[----:B------:R-:W3:Y:S08]  /*0680*/  LDC.64 R8, c[0x0][0x390] ;  /* 0x0000e400ff087b82 */ /* 0x000ef00000000a00 */
[----:B0-----:R-:W0:Y:S01]  /*0690*/  LDC.64 R4, c[0x0][0x380] ;  /* 0x0000e000ff047b82 */ /* 0x001e220000000a00 */
[----:B-1----:R-:W-:-:S07]  /*06a0*/  IMAD.WIDE R10, R13, 0x4, R10 ;  /* 0x000000040d0a7825 */ /* 0x002fce00078e020a */
[----:B------:R-:W1:Y:S01]  /*06b0*/  LDC.64 R6, c[0x0][0x388] ;  /* 0x0000e200ff067b82 */ /* 0x000e620000000a00 */
[----:B------:R-:W4:Y:S01]  /*06c0*/  LDG.E.CONSTANT R10, desc[UR4][R10.64] ;  /* 0x000000040a0a7981 */ /* 0x000f22000c1e9900 */
[----:B---3--:R-:W-:-:S06]  /*06d0*/  IMAD.WIDE R8, R2, 0x4, R8 ;  /* 0x0000000402087825 */ /* 0x008fcc00078e0208 */
[----:B------:R-:W2:Y:S01]  /*06e0*/  LDG.E.CONSTANT R8, desc[UR4][R8.64] ;  /* 0x0000000408087981 */ /* 0x000ea2000c1e9900 */
[----:B0-----:R-:W-:-:S06]  /*06f0*/  IMAD.WIDE R4, R2, 0x4, R4 ;  /* 0x0000000402047825 */ /* 0x001fcc00078e0204 */
[----:B------:R0:W5:Y:S01]  /*0700*/  LDG.E.CONSTANT R4, desc[UR4][R4.64] ;  /* 0x0000000404047981 */ /* 0x000162000c1e9900 */
[----:B-1----:R-:W-:-:S05]  /*0710*/  IMAD.WIDE R6, R2, 0x4, R6 ;  /* 0x0000000402067825 */ /* 0x002fca00078e0206 */
[----:B------:R0:W5:Y:S01]  /*0720*/  LDG.E.CONSTANT R12, desc[UR4][R6.64] ;  /* 0x00000004060c7981 */ /* 0x000162000c1e9900 */
[----:B------:R-:W-:Y:S01]  /*0730*/  BSSY.RECONVERGENT B0, `(.L_x_92) ;  /* 0x000000f000007945 */ /* 0x000fe20003800200 */
[----:B----4-:R-:W-:-:S05]  /*0740*/  I2FP.F32.S32 R3, R10 ;  /* 0x0000000a00037245 */ /* 0x010fca0000201400 */
[----:B------:R-:W-:Y:S01]  /*0750*/  VIADD R0, R3, 0xf3000000 ;  /* 0xf300000003007836 */ /* 0x000fe20000000000 */
[----:B------:R0:W1:Y:S04]  /*0760*/  MUFU.RSQ R14, R3 ;  /* 0x00000003000e7308 */ /* 0x0000680000001400 */
[----:B------:R-:W-:Y:S01]  /*0770*/  ISETP.GT.U32.AND P0, PT, R0, 0x727fffff, PT ;  /* 0x727fffff0000780c */ /* 0x000fe20003f04070 */
[----:B--2---:R-:W-:-:S12]  /*0780*/  FMUL R11, R8, UR6 ;  /* 0x00000006080b7c20 */ /* 0x004fd80008400000 */
[----:B01----:R-:W-:Y:S05]  /*0790*/  @!P0 BRA `(.L_x_93) ;  /* 0x0000000000108947 */ /* 0x003fea0003800000 */
[----:B------:R-:W-:-:S07]  /*07a0*/  MOV R9, 0x7c0 ;  /* 0x000007c000097802 */ /* 0x000fce0000000f00 */
[----:B-----5:R-:W-:Y:S05]  /*07b0*/  CALL.REL.NOINC `($__internal_4_$__cuda_sm20_sqrt_rn_f32_slowpath) ;  /* 0x0000000000707944 */ /* 0x020fea0003c00000 */
[----:B------:R-:W-:Y:S01]  /*07c0*/  MOV R0, R3 ;  /* 0x0000000300007202 */ /* 0x000fe20000000f00 */
[----:B------:R-:W-:Y:S06]  /*07d0*/  BRA `(.L_x_94) ;  /* 0x0000000000107947 */ /* 0x000fec0003800000 */
.L_x_93:
[----:B------:R-:W-:Y:S01]  /*07e0*/  FMUL.FTZ R0, R3, R14 ;  /* 0x0000000e03007220 */ /* 0x000fe20000410000 */
[----:B------:R-:W-:-:S03]  /*07f0*/  FMUL.FTZ R5, R14, 0.5 ;  /* 0x3f0000000e057820 */ /* 0x000fc60000410000 */
[----:B------:R-:W-:-:S04]  /*0800*/  FFMA R3, -R0, R0, R3 ;  /* 0x0000000000037223 */ /* 0x000fc80000000103 */
[----:B------:R-:W-:-:S07]  /*0810*/  FFMA R0, R3, R5, R0 ;  /* 0x0000000503007223 */ /* 0x000fce0000000000 */
.L_x_94:
[----:B------:R-:W-:Y:S05]  /*0820*/  BSYNC.RECONVERGENT B0 ;  /* 0x0000000000007941 */ /* 0x000fea0003800200 */
.L_x_92:
        /* <DEDUP_REMOVED lines=13> */
[----:B------:R-:W-:Y:S05]  /*0900*/  CALL.REL.NOINC `($__internal_5_$__cuda_sm3x_div_rn_noftz_f32_slowpath) ;  /* 0x0000000000747944 */ /* 0x000fea0003c00000 */
[----:B------:R-:W-:-:S07]  /*0910*/  IMAD.MOV.U32 R3, RZ, RZ, R0 ;  /* 0x000000ffff037224 */ /* 0x000fce00078e0000 */
.L_x_96:
[----:B------:R-:W-:Y:S05]  /*0920*/  BSYNC.RECONVERGENT B0 ;  /* 0x0000000000007941 */ /* 0x000fea0003800200 */
.L_x_95:
[----:B------:R-:W0:Y:S01]  /*0930*/  LDC.64 R6, c[0x0][0x3a8] ;  /* 0x0000ea00ff067b82 */ /* 0x000e220000000a00 */
[----:B------:R-:W-:Y:S01]  /*0940*/  FADD R3, R4, R3 ;  /* 0x0000000304037221 */ /* 0x000fe20000000000 */
[----:B0-----:R-:W-:-:S05]  /*0950*/  IMAD.WIDE R6, R2, 0x4, R6 ;  /* 0x0000000402067825 */ /* 0x001fca00078e0206 */
[----:B------:R-:W-:Y:S01]  /*0960*/  STG.E desc[UR4][R6.64], R3 ;  /* 0x0000000306007986 */ /* 0x000fe2000c101904 */
[----:B------:R-:W-:Y:S05]  /*0970*/  EXIT ;  /* 0x000000000000794d */ /* 0x000fea0003800000 */
        .weak           $__internal_4_$__cuda_sm20_sqrt_rn_f32_slowpath
        .type           $__internal_4_$__cuda_sm20_sqrt_rn_f32_slowpath,@function
        .size           $__internal_4_$__cuda_sm20_sqrt_rn_f32_slowpath,($__internal_5_$__cuda_sm3x_div_rn_noftz_f32_slowpath - $__internal_4_$__cuda_sm20_sqrt_rn_f32_slowpath)
$__internal_4_$__cuda_sm20_sqrt_rn_f32_slowpath:
[----:B------:R-:W-:-:S13]  /*0980*/  LOP3.LUT P0, RZ, R3, 0x7fffffff, RZ, 0xc0, !PT ;  /* 0x7fffffff03ff7812 */ /* 0x000fda000780c0ff */
[----:B------:R-:W-:Y:S05]  /*0990*/  @!P0 BRA `(.L_x_97) ;  /* 0x0000000000448947 */ /* 0x000fea0003800000 */
        /* <DEDUP_REMOVED lines=11> */
[----:B------:R-:W-:-:S03]  /*0a50*/  @P0 FMUL.FTZ R6, R6, 0.5 ;  /* 0x3f00000006060820 */ /* 0x000fc60000410000 */
[----:B------:R-:W-:-:S04]  /*0a60*/  @P0 FADD.FTZ R3, -R8, -RZ ;  /* 0x800000ff08030221 */ /* 0x000fc80000010100 */
[----:B------:R-:W-:Y:S01]  /*0a70*/  @P0 FFMA R7, R8, R3, R5 ;  /* 0x0000000308070223 */ /* 0x000fe20000000005 */
[----:B------:R-:W-:-:S03]  /*0a80*/  @!P0 IMAD.MOV.U32 R3, RZ, RZ, R0 ;  /* 0x000000ffff038224 */ /* 0x000fc600078e0000 */
[----:B------:R-:W-:-:S04]  /*0a90*/  @P0 FFMA R6, R7, R6, R8 ;  /* 0x0000000607060223 */ /* 0x000fc80000000008 */
[----:B------:R-:W-:-:S07]  /*0aa0*/  @P0 FMUL.FTZ R3, R6, 2.3283064365386962891e-10 ;  /* 0x2f80000006030820 */ /* 0x000fce0000410000 */
.L_x_97:
[----:B------:R-:W-:Y:S01]  /*0ab0*/  MOV R6, R9 ;  /* 0x0000000900067202 */ /* 0x000fe20000000f00 */
[----:B------:R-:W-:-:S04]  /*0ac0*/  IMAD.MOV.U32 R7, RZ, RZ, 0x0 ;  /* 0x00000000ff077424 */ /* 0x000fc800078e00ff */
[----:B------:R-:W-:Y:S05]  /*0ad0*/  RET.REL.NODEC R6 `(_ZN9alphazero4mcts22computeSparseUCBKernelEPKfPKiS2_S4_PKbPfPiS7_fiiii) ;  /* 0xfffffff406487950 */ /* 0x000fea0003c3ffff */
        .weak           $__internal_5_$__cuda_sm3x_div_rn_noftz_f32_slowpath
        .type           $__internal_5_$__cuda_sm3x_div_rn_noftz_f32_slowpath,@function
        .size           $__internal_5_$__cuda_sm3x_div_rn_noftz_f32_slowpath,(.L_x_115 - $__internal_5_$__cuda_sm3x_div_rn_noftz_f32_slowpath)
$__internal_5_$__cuda_sm3x_div_rn_noftz_f32_slowpath:
[----:B------:R-:W-:Y:S01]  /*0ae0*/  SHF.R.U32.HI R5, RZ, 0x17, R8 ;  /* 0x00000017ff057819 */ /* 0x000fe20000011608 */
[----:B------:R-:W-:Y:S01]  /*0af0*/  BSSY.RECONVERGENT B1, `(.L_x_98) ;  /* 0x0000064000017945 */ /* 0x000fe20003800200 */
[--C-:B------:R-:W-:Y:S02]  /*0b00*/  SHF.R.U32.HI R3, RZ, 0x17, R0.reuse ;  /* 0x00000017ff037819 */ /* 0x100fe40000011600 */
[----:B------:R-:W-:Y:S01]  /*0b10*/  LOP3.LUT R13, R5, 0xff, RZ, 0xc0, !PT ;  /* 0x000000ff050d7812 */ /* 0x000fe200078ec0ff */
[----:B------:R-:W-:Y:S01]  /*0b20*/  IMAD.MOV.U32 R5, RZ, RZ, R0 ;  /* 0x000000ffff057224 */ /* 0x000fe200078e0000 */
[----:B------:R-:W-:-:S03]  /*0b30*/  LOP3.LUT R10, R3, 0xff, RZ, 0xc0, !PT ;  /* 0x000000ff030a7812 */ /* 0x000fc600078ec0ff */
[----:B------:R-:W-:Y:S02]  /*0b40*/  VIADD R11, R13, 0xffffffff ;  /* 0xffffffff0d0b7836 */ /* 0x000fe40000000000 */
[----:B------:R-:W-:-:S03]  /*0b50*/  VIADD R9, R10, 0xffffffff ;  /* 0xffffffff0a097836 */ /* 0x000fc60000000000 */
[----:B------:R-:W-:-:S04]  /*0b60*/  ISETP.GT.U32.AND P0, PT, R11, 0xfd, PT ;  /* 0x000000fd0b00780c */ /* 0x000fc80003f04070 */
[----:B------:R-:W-:-:S13]  /*0b70*/  ISETP.GT.U32.OR P0, PT, R9, 0xfd, P0 ;  /* 0x000000fd0900780c */ /* 0x000fda0000704470 */
[----:B------:R-:W-:Y:S01]  /*0b80*/  @!P0 MOV R7, RZ ;  /* 0x000000ff00078202 */ /* 0x000fe20000000f00 */
[----:B------:R-:W-:Y:S06]  /*0b90*/  @!P0 BRA `(.L_x_99) ;  /* 0x0000000000608947 */ /* 0x000fec0003800000 */
[----:B------:R-:W-:Y:S01]  /*0ba0*/  FSETP.GTU.FTZ.AND P0, PT, |R0|, +INF , PT ;  /* 0x7f8000000000780b */ /* 0x000fe20003f1c200 */
[----:B------:R-:W-:Y:S01]  /*0bb0*/  IMAD.MOV.U32 R3, RZ, RZ, R8 ;  /* 0x000000ffff037224 */ /* 0x000fe200078e0008 */
        /* <DEDUP_REMOVED lines=22> */
.L_x_99:
[----:B------:R-:W-:Y:S01]  /*0d20*/  LEA R3, R13, 0xc0800000, 0x17 ;  /* 0xc08000000d037811 */ /* 0x000fe200078eb8ff */
[----:B------:R-:W-:Y:S04]  /*0d30*/  BSSY.RECONVERGENT B2, `(.L_x_104) ;  /* 0x0000036000027945 */ /* 0x000fe80003800200 */
[----:B------:R-:W-:Y:S02]  /*0d40*/  IMAD.IADD R3, R8, 0x1, -R3 ;  /* 0x0000000108037824 */ /* 0x000fe400078e0a03 */
[----:B------:R-:W-:Y:S02]  /*0d50*/  VIADD R8, R10, 0xffffff81 ;  /* 0xffffff810a087836 */ /* 0x000fe40000000000 */
[----:B------:R-:W0:Y:S01]  /*0d60*/  MUFU.RCP R9, R3 ;  /* 0x0000000300097308 */ /* 0x000e220000001000 */
[----:B------:R-:W-:Y:S01]  /*0d70*/  FADD.FTZ R11, -R3, -RZ ;  /* 0x800000ff030b7221 */ /* 0x000fe20000010100 */
[C---:B------:R-:W-:Y:S01]  /*0d80*/  IMAD R0, R8.reuse, -0x800000, R5 ;  /* 0xff80000008007824 */ /* 0x040fe200078e0205 */
[----:B------:R-:W-:-:S05]  /*0d90*/  IADD3 R8, PT, PT, R8, 0x7f, -R13 ;  /* 0x0000007f08087810 */ /* 0x000fca0007ffe80d */
[----:B------:R-:W-:Y:S02]  /*0da0*/  IMAD.IADD R8, R8, 0x1, R7 ;  /* 0x0000000108087824 */ /* 0x000fe400078e0207 */
        /* <DEDUP_REMOVED lines=8> */
[----:B------:R-:W-:-:S04]  /*0e30*/  LOP3.LUT R3, R3, 0xff, RZ, 0xc0, !PT ;  /* 0x000000ff03037812 */ /* 0x000fc800078ec0ff */
[----:B------:R-:W-:-:S05]  /*0e40*/  IADD3 R7, PT, PT, R3, R8, RZ ;  /* 0x0000000803077210 */ /* 0x000fca0007ffe0ff */
        /* <DEDUP_REMOVED lines=16> */
[----:B------:R-:W-:Y:S02]  /*0f50*/  VIADD R10, R7, 0x20 ;  /* 0x00000020070a7836 */ /* 0x000fe40000000000 */
[----:B------:R-:W-:Y:S01]  /*0f60*/  LOP3.LUT R5, R5, 0x800000, RZ, 0xfc, !PT ;  /* 0x0080000005057812 */ /* 0x000fe200078efcff */
[----:B------:R-:W-:Y:S01]  /*0f70*/  IMAD.MOV R7, RZ, RZ, -R7 ;  /* 0x000000ffff077224 */ /* 0x000fe200078e0a07 */
[----:B------:R-:W-:-:S02]  /*0f80*/  FSETP.NEU.FTZ.AND P0, PT, R3, R8, PT ;  /* 0x000000080300720b */ /* 0x000fc40003f1d000 */
[----:B------:R-:W-:Y:S02]  /*0f90*/  SHF.L.U32 R10, R5, R10, RZ ;  /* 0x0000000a050a7219 */ /* 0x000fe400000006ff */
[----:B------:R-:W-:Y:S02]  /*0fa0*/  SEL R8, R7, RZ, P2 ;  /* 0x000000ff07087207 */ /* 0x000fe40001000000 */
[----:B------:R-:W-:Y:S02]  /*0fb0*/  ISETP.NE.AND P1, PT, R10, RZ, P1 ;  /* 0x000000ff0a00720c */ /* 0x000fe40000f25270 */
[----:B------:R-:W-:Y:S02]  /*0fc0*/  SHF.R.U32.HI R8, RZ, R8, R5 ;  /* 0x00000008ff087219 */ /* 0x000fe40000011605 */
[----:B------:R-:W-:Y:S02]  /*0fd0*/  PLOP3.LUT P0, PT, P0, P1, PT, 0xf8, 0x8f ;  /* 0x00000000008f781c */ /* 0x000fe40000703f70 */
[----:B------:R-:W-:-:S02]  /*0fe0*/  SHF.R.U32.HI R10, RZ, 0x1, R8 ;  /* 0x00000001ff0a7819 */ /* 0x000fc40000011608 */
[----:B------:R-:W-:-:S04]  /*0ff0*/  SEL R3, RZ, 0x1, !P0 ;  /* 0x00000001ff037807 */ /* 0x000fc80004000000 */
[----:B------:R-:W-:-:S04]  /*1000*/  LOP3.LUT R3, R3, 0x1, R10, 0xf8, !PT ;  /* 0x0000000103037812 */ /* 0x000fc800078ef80a */
[----:B------:R-:W-:-:S04]  /*1010*/  LOP3.LUT R3, R3, R8, RZ, 0xc0, !PT ;  /* 0x0000000803037212 */ /* 0x000fc800078ec0ff */
[----:B------:R-:W-:-:S04]  /*1020*/  IADD3 R3, PT, PT, R10, R3, RZ ;  /* 0x000000030a037210 */ /* 0x000fc80007ffe0ff */
[----:B------:R-:W-:Y:S01]  /*1030*/  LOP3.LUT R0, R3, R0, RZ, 0xfc, !PT ;  /* 0x0000000003007212 */ /* 0x000fe200078efcff */
[----:B------:R-:W-:Y:S06]  /*1040*/  BRA `(.L_x_107) ;  /* 0x0000000000107947 */ /* 0x000fec0003800000 */
.L_x_106:
[----:B------:R-:W-:-:S04]  /*1050*/  LOP3.LUT R0, R0, 0x80000000, RZ, 0xc0, !PT ;  /* 0x8000000000007812 */ /* 0x000fc800078ec0ff */
[----:B------:R-:W-:Y:S01]  /*1060*/  LOP3.LUT R0, R0, 0x7f800000, RZ, 0xfc, !PT ;  /* 0x7f80000000007812 */ /* 0x000fe200078efcff */
[----:B------:R-:W-:Y:S06]  /*1070*/  BRA `(.L_x_107) ;  /* 0x0000000000047947 */ /* 0x000fec0003800000 */
.L_x_105:
[----:B------:R-:W-:-:S07]  /*1080*/  IMAD R0, R8, 0x800000, R0 ;  /* 0x0080000008007824 */ /* 0x000fce00078e0200 */
.L_x_107:
[----:B------:R-:W-:Y:S05]  /*1090*/  BSYNC.RECONVERGENT B2 ;  /* 0x0000000000027941 */ /* 0x000fea0003800200 */
.L_x_104:
[----:B------:R-:W-:Y:S05]  /*10a0*/  BRA `(.L_x_108) ;  /* 0x0000000000207947 */ /* 0x000fea0003800000 */
.L_x_103:
[----:B------:R-:W-:-:S04]  /*10b0*/  LOP3.LUT R0, R8, 0x80000000, R5, 0x48, !PT ;  /* 0x8000000008007812 */ /* 0x000fc800078e4805 */
[----:B------:R-:W-:Y:S01]  /*10c0*/  LOP3.LUT R0, R0, 0x7f800000, RZ, 0xfc, !PT ;  /* 0x7f80000000007812 */ /* 0x000fe200078efcff */
[----:B------:R-:W-:Y:S06]  /*10d0*/  BRA `(.L_x_108) ;  /* 0x0000000000147947 */ /* 0x000fec0003800000 */
.L_x_102:
[----:B------:R-:W-:Y:S01]  /*10e0*/  LOP3.LUT R0, R8, 0x80000000, R5, 0x48, !PT ;  /* 0x8000000008007812 */ /* 0x000fe200078e4805 */
[----:B------:R-:W-:Y:S06]  /*10f0*/  BRA `(.L_x_108) ;  /* 0x00000000000c7947 */ /* 0x000fec0003800000 */
.L_x_101:
[----:B------:R-:W0:Y:S01]  /*1100*/  MUFU.RSQ R0, -QNAN ;  /* 0xffc0000000007908 */ /* 0x000e220000001400 */
[----:B------:R-:W-:Y:S05]  /*1110*/  BRA `(.L_x_108) ;  /* 0x0000000000047947 */ /* 0x000fea0003800000 */
.L_x_100:
[----:B------:R-:W-:-:S07]  /*1120*/  FADD.FTZ R0, R0, R3 ;  /* 0x0000000300007221 */ /* 0x000fce0000010000 */
.L_x_108:
[----:B------:R-:W-:Y:S05]  /*1130*/  BSYNC.RECONVERGENT B1 ;  /* 0x0000000000017941 */ /* 0x000fea0003800200 */
.L_x_98:
[----:B------:R-:W-:-:S04]  /*1140*/  IMAD.MOV.U32 R7, RZ, RZ, 0x0 ;  /* 0x00000000ff077424 */ /* 0x000fc800078e00ff */
[----:B0-----:R-:W-:Y:S05]  /*1150*/  RET.REL.NODEC R6 `(_ZN9alphazero4mcts22computeSparseUCBKernelEPKfPKiS2_S4_PKbPfPiS7_fiiii) ;  /* 0xffffffec06a87950 */ /* 0x001fea0003c3ffff */
.L_x_109:
        /* <DEDUP_REMOVED lines=10> */
.L_x_115:


//--------------------- .nv.shared._ZN9alphazero4mcts20advancedBackupKernelEPfPiPKfPKiS6_iiii --------------------------
	.section	.nv.shared._ZN9alphazero4mcts20advancedBackupKernelEPfPiPKfPKiS6_iiii,"aw",@nobits
	.sectionflags	@""
	.align	16
	.zero		1024


//--------------------- .nv.shared.reserved.0     --------------------------
	.section	.nv.shared.reserved.0,"aw",@nobits
	.weak		__nv_reservedSMEM_offset_0_alias
	.size		__nv_reservedSMEM_offset_0_alias, 0, 64
	.other		__nv_reservedSMEM_offset_0_alias,@"STO_CUDA_RESERVED_SHARED STV_DEFAULT"
__nv_reservedSMEM_offset_0_alias:
	.zero		0
	.zero		64


//--------------------- .nv.shared._ZN9alphazero4mcts17batchBackupKernelEPfPiS2_PKfPKiiiii --------------------------
	.section	.nv.shared._ZN9alphazero4mcts17batchBackupKernelEPfPiS2_PKfPKiiiii,"aw",@nobits
	.sectionflags	@""
	.align	16
	.zero		1024


//--------------------- .nv.shared._ZN9alphazero4mcts17selectPathsKernelEPKfPKbPiS5_iiiii --------------------------
	.section	.nv.shared._ZN9alphazero4mcts17selectPathsKernelEPKfPKbPiS5_iiiii,"aw",@nobits
	.sectionflags	@""
	.align	16
	.zero		1024


//--------------------- .nv.shared._ZN9alphazero4mcts22computeUCBSparseKernelEPKfPKiS4_S4_S2_S4_Pfffiii --------------------------
	.section	.nv.shared._ZN9alphazero4mcts22computeUCBSparseKernelEPKfPKiS4_S4_S2_S4_Pfffiii,"aw",@nobits
	.sectionflags	@""
	.align	16
	.zero		1024


//--------------------- .nv.shared._ZN9alphazero4mcts16computeUCBKernelEPKfPKiS2_S4_Pffiii --------------------------
	.section	.nv.shared._ZN9alphazero4mcts16computeUCBKernelEPKfPKiS2_S4_Pffiii,"aw",@nobits
	.sectionflags	@""
	.align	16
	.zero		1024


//--------------------- .nv.shared._ZN9alphazero4mcts22computeSparseUCBKernelEPKfPKiS2_S4_PKbPfPiS7_fiiii --------------------------
	.section	.nv.shared._ZN9alphazero4mcts22computeSparseUCBKernelEPKfPKiS2_S4_PKbPfPiS7_fiiii,"aw",@nobits
	.sectionflags	@""
	.align	16
	.zero		1024


//--------------------- .nv.constant0._ZN9alphazero4mcts20advancedBackupKernelEPfPiPKfPKiS6_iiii --------------------------
	.section	.nv.constant0._ZN9alphazero4mcts20advancedBackupKernelEPfPiPKfPKiS6_iiii,"a",@progbits
	.sectionflags	@""
	.align	4
.nv.constant0._ZN9alphazero4mcts20advancedBackupKernelEPfPiPKfPKiS6_iiii:
	.zero		952


//--------------------- .nv.constant0._ZN9alphazero4mcts17batchBackupKernelEPfPiS2_PKfPKiiiii --------------------------
	.section	.nv.constant0._ZN9alphazero4mcts17batchBackupKernelEPfPiS2_PKfPKiiiii,"a",@progbits
	.sectionflags	@""
	.align	4
.nv.constant0._ZN9alphazero4mcts17batchBackupKernelEPfPiS2_PKfPKiiiii:
	.zero		952


//--------------------- .nv.constant0._ZN9alphazero4mcts17selectPathsKernelEPKfPKbPiS5_iiiii --------------------------
	.section	.nv.constant0._ZN9alphazero4mcts17selectPathsKernelEPKfPKbPiS5_iiiii,"a",@progbits
	.sectionflags	@""
	.align	4
.nv.constant0._ZN9alphazero4mcts17selectPathsKernelEPKfPKbPiS5_iiiii:
	.zero		948


//--------------------- .nv.constant0._ZN9alphazero4mcts22computeUCBSparseKernelEPKfPKiS4_S4_S2_S4_Pfffiii --------------------------
	.section	.nv.constant0._ZN9alphazero4mcts22computeUCBSparseKernelEPKfPKiS4_S4_S2_S4_Pfffiii,"a",@progbits
	.sectionflags	@""
	.align	4
.nv.constant0._ZN9alphazero4mcts22computeUCBSparseKernelEPKfPKiS4_S4_S2_S4_Pfffiii:
	.zero		972


//--------------------- .nv.constant0._ZN9alphazero4mcts16computeUCBKernelEPKfPKiS2_S4_Pffiii --------------------------
	.section	.nv.constant0._ZN9alphazero4mcts16computeUCBKernelEPKfPKiS2_S4_Pffiii,"a",@progbits
	.sectionflags	@""
	.align	4
.nv.constant0._ZN9alphazero4mcts16computeUCBKernelEPKfPKiS2_S4_Pffiii:
	.zero		952


//--------------------- .nv.constant0._ZN9alphazero4mcts22computeSparseUCBKernelEPKfPKiS2_S4_PKbPfPiS7_fiiii --------------------------
	.section	.nv.constant0._ZN9alphazero4mcts22computeSparseUCBKernelEPKfPKiS2_S4_PKbPfPiS7_fiiii,"a",@progbits
	.sectionflags	@""
	.align	4
.nv.constant0._ZN9alphazero4mcts22computeSparseUCBKernelEPKfPKiS2_S4_PKbPfPiS7_fiiii:
	.zero		980


//--------------------- SYMBOLS --------------------------

	.type		.nv.reservedSmem.offset0,@object
	.size		.nv.reservedSmem.offset0,0x4
	.type		.nv.reservedSmem.cap,@object
	.size		.nv.reservedSmem.cap,0x4
